//
// Generated by NVIDIA NVVM Compiler
//
// Compiler Build ID: CL-36424714
// Cuda compilation tools, release 13.0, V13.0.88
// Based on NVVM 20.0.0
//

.version 9.0
.target sm_100
.address_size 64

	// .globl	candidate1
// _ZZ10candidate1E18PaddedInput_shared has been demoted
// _ZZ10candidate1E13kernel_shared has been demoted

.visible .entry candidate1(
	.param .u64 .ptr .align 1 candidate1_param_0,
	.param .u64 .ptr .align 1 candidate1_param_1,
	.param .u64 .ptr .align 1 candidate1_param_2
)
.maxntid 448
{
	.reg .pred 	%p<67>;
	.reg .b16 	%rs<89>;
	.reg .b32 	%r<125>;
	.reg .b32 	%f<218>;
	.reg .b64 	%rd<39>;
	// demoted variable
	.shared .align 4 .b8 _ZZ10candidate1E18PaddedInput_shared[16128];
	// demoted variable
	.shared .align 4 .b8 _ZZ10candidate1E13kernel_shared[768];
	ld.param.u64 	%rd13, [candidate1_param_0];
	cvta.to.global.u64 	%rd1, %rd13;
	mov.u32 	%r1, %tid.x;
	cvt.u16.u32 	%rs21, %r1;
	mul.hi.u16 	%rs1, %rs21, 9363;
	mul.lo.s16 	%rs22, %rs1, 7;
	sub.s16 	%rs23, %rs21, %rs22;
	cvt.u32.u16 	%r2, %rs23;
	mov.u32 	%r11, %ctaid.x;
	mad.lo.s32 	%r12, %r11, 3136, %r2;
	add.s32 	%r3, %r12, -8;
	bar.sync 	0;
	setp.eq.s16 	%p1, %rs23, 0;
	mul.lo.s16 	%rs24, %rs1, 57;
	shr.u16 	%rs25, %rs24, 9;
	mul.lo.s16 	%rs26, %rs25, 9;
	sub.s16 	%rs3, %rs1, %rs26;
	and.b16  	%rs27, %rs3, 255;
	add.s16 	%rs4, %rs27, -8;
	setp.lt.u16 	%p2, %rs4, -7;
	or.pred  	%p3, %p2, %p1;
	mul.hi.u16 	%rs28, %rs21, 1041;
	mul.lo.s16 	%rs29, %rs28, 49;
	mul.lo.s16 	%rs30, %rs27, 7;
	cvt.u32.u16 	%r13, %rs29;
	cvt.u32.u16 	%r14, %rs30;
	add.s32 	%r15, %r3, %r13;
	add.s32 	%r16, %r15, %r14;
	mul.wide.s32 	%rd14, %r16, 4;
	add.s64 	%rd2, %rd1, %rd14;
	mov.f32 	%f191, 0f00000000;
	@%p3 bra 	$L__BB0_2;
	ld.global.nc.f32 	%f191, [%rd2];
$L__BB0_2:
	setp.eq.s16 	%p4, %rs23, 0;
	shl.b32 	%r17, %r1, 2;
	mov.u32 	%r18, _ZZ10candidate1E18PaddedInput_shared;
	add.s32 	%r4, %r18, %r17;
	st.shared.f32 	[%r4], %f191;
	add.s16 	%rs31, %rs1, 64;
	mul.lo.s16 	%rs32, %rs31, 57;
	shr.u16 	%rs33, %rs32, 9;
	mul.lo.s16 	%rs34, %rs33, 9;
	sub.s16 	%rs5, %rs31, %rs34;
	and.b16  	%rs35, %rs5, 255;
	add.s16 	%rs6, %rs35, -8;
	setp.lt.u16 	%p5, %rs6, -7;
	or.pred  	%p6, %p5, %p4;
	mul.lo.s16 	%rs36, %rs35, 7;
	mul.wide.u16 	%r19, %rs33, 49;
	cvt.u32.u16 	%r20, %rs36;
	add.s32 	%r21, %r3, %r19;
	add.s32 	%r22, %r21, %r20;
	mul.wide.s32 	%rd15, %r22, 4;
	add.s64 	%rd3, %rd1, %rd15;
	mov.f32 	%f192, 0f00000000;
	@%p6 bra 	$L__BB0_4;
	ld.global.nc.f32 	%f192, [%rd3];
$L__BB0_4:
	setp.eq.s16 	%p7, %rs23, 0;
	st.shared.f32 	[%r4+1792], %f192;
	or.b16  	%rs37, %rs1, 128;
	mul.lo.s16 	%rs38, %rs37, 57;
	shr.u16 	%rs39, %rs38, 9;
	mul.lo.s16 	%rs40, %rs39, 9;
	sub.s16 	%rs7, %rs37, %rs40;
	and.b16  	%rs41, %rs7, 255;
	add.s16 	%rs8, %rs41, -8;
	setp.lt.u16 	%p8, %rs8, -7;
	or.pred  	%p9, %p8, %p7;
	mul.lo.s16 	%rs42, %rs41, 7;
	mul.wide.u16 	%r23, %rs39, 49;
	cvt.u32.u16 	%r24, %rs42;
	add.s32 	%r25, %r3, %r23;
	add.s32 	%r26, %r25, %r24;
	mul.wide.s32 	%rd16, %r26, 4;
	add.s64 	%rd4, %rd1, %rd16;
	mov.f32 	%f193, 0f00000000;
	@%p9 bra 	$L__BB0_6;
	ld.global.nc.f32 	%f193, [%rd4];
$L__BB0_6:
	setp.eq.s16 	%p10, %rs23, 0;
	st.shared.f32 	[%r4+3584], %f193;
	add.s16 	%rs43, %rs1, 192;
	and.b16  	%rs44, %rs43, 255;
	mul.lo.s16 	%rs45, %rs44, 57;
	shr.u16 	%rs46, %rs45, 9;
	mul.lo.s16 	%rs47, %rs46, 9;
	sub.s16 	%rs9, %rs43, %rs47;
	and.b16  	%rs48, %rs9, 255;
	add.s16 	%rs10, %rs48, -8;
	setp.lt.u16 	%p11, %rs10, -7;
	or.pred  	%p12, %p11, %p10;
	mul.lo.s16 	%rs49, %rs48, 7;
	mul.wide.u16 	%r27, %rs46, 49;
	cvt.u32.u16 	%r28, %rs49;
	add.s32 	%r29, %r3, %r27;
	add.s32 	%r30, %r29, %r28;
	mul.wide.s32 	%rd17, %r30, 4;
	add.s64 	%rd5, %rd1, %rd17;
	mov.f32 	%f194, 0f00000000;
	@%p12 bra 	$L__BB0_8;
	ld.global.nc.f32 	%f194, [%rd5];
$L__BB0_8:
	setp.eq.s16 	%p13, %rs23, 0;
	st.shared.f32 	[%r4+5376], %f194;
	or.b16  	%rs50, %rs1, 256;
	mul.hi.u16 	%rs51, %rs50, 7282;
	mul.lo.s16 	%rs52, %rs51, 9;
	sub.s16 	%rs11, %rs50, %rs52;
	add.s16 	%rs12, %rs11, -8;
	setp.lt.u16 	%p14, %rs12, -7;
	or.pred  	%p15, %p14, %p13;
	mul.lo.s16 	%rs53, %rs51, 49;
	mul.lo.s16 	%rs54, %rs11, 7;
	cvt.u32.u16 	%r31, %rs53;
	cvt.u32.u16 	%r32, %rs54;
	add.s32 	%r33, %r3, %r31;
	add.s32 	%r34, %r33, %r32;
	mul.wide.s32 	%rd18, %r34, 4;
	add.s64 	%rd6, %rd1, %rd18;
	mov.f32 	%f195, 0f00000000;
	@%p15 bra 	$L__BB0_10;
	ld.global.nc.f32 	%f195, [%rd6];
$L__BB0_10:
	setp.eq.s16 	%p16, %rs23, 0;
	st.shared.f32 	[%r4+7168], %f195;
	add.s16 	%rs55, %rs1, 320;
	mul.hi.u16 	%rs56, %rs55, 7282;
	mul.lo.s16 	%rs57, %rs56, 9;
	sub.s16 	%rs13, %rs55, %rs57;
	add.s16 	%rs14, %rs13, -8;
	setp.lt.u16 	%p17, %rs14, -7;
	or.pred  	%p18, %p17, %p16;
	mul.lo.s16 	%rs58, %rs56, 49;
	mul.lo.s16 	%rs59, %rs13, 7;
	cvt.u32.u16 	%r35, %rs58;
	cvt.u32.u16 	%r36, %rs59;
	add.s32 	%r37, %r3, %r35;
	add.s32 	%r38, %r37, %r36;
	mul.wide.s32 	%rd19, %r38, 4;
	add.s64 	%rd7, %rd1, %rd19;
	mov.f32 	%f196, 0f00000000;
	@%p18 bra 	$L__BB0_12;
	ld.global.nc.f32 	%f196, [%rd7];
$L__BB0_12:
	setp.eq.s16 	%p19, %rs23, 0;
	st.shared.f32 	[%r4+8960], %f196;
	or.b16  	%rs60, %rs1, 384;
	mul.hi.u16 	%rs61, %rs60, 7282;
	mul.lo.s16 	%rs62, %rs61, 9;
	sub.s16 	%rs15, %rs60, %rs62;
	add.s16 	%rs16, %rs15, -8;
	setp.lt.u16 	%p20, %rs16, -7;
	or.pred  	%p21, %p20, %p19;
	mul.lo.s16 	%rs63, %rs61, 49;
	mul.lo.s16 	%rs64, %rs15, 7;
	cvt.u32.u16 	%r39, %rs63;
	cvt.u32.u16 	%r40, %rs64;
	add.s32 	%r41, %r3, %r39;
	add.s32 	%r42, %r41, %r40;
	mul.wide.s32 	%rd20, %r42, 4;
	add.s64 	%rd8, %rd1, %rd20;
	mov.f32 	%f197, 0f00000000;
	@%p21 bra 	$L__BB0_14;
	ld.global.nc.f32 	%f197, [%rd8];
$L__BB0_14:
	setp.eq.s16 	%p22, %rs23, 0;
	st.shared.f32 	[%r4+10752], %f197;
	add.s16 	%rs65, %rs1, 448;
	mul.hi.u16 	%rs66, %rs65, 7282;
	mul.lo.s16 	%rs67, %rs66, 9;
	sub.s16 	%rs17, %rs65, %rs67;
	add.s16 	%rs18, %rs17, -8;
	setp.lt.u16 	%p23, %rs18, -7;
	or.pred  	%p24, %p23, %p22;
	mul.lo.s16 	%rs68, %rs66, 49;
	mul.lo.s16 	%rs69, %rs17, 7;
	cvt.u32.u16 	%r43, %rs68;
	cvt.u32.u16 	%r44, %rs69;
	add.s32 	%r45, %r3, %r43;
	add.s32 	%r46, %r45, %r44;
	mul.wide.s32 	%rd21, %r46, 4;
	add.s64 	%rd9, %rd1, %rd21;
	mov.f32 	%f198, 0f00000000;
	@%p24 bra 	$L__BB0_16;
	ld.global.nc.f32 	%f198, [%rd9];
$L__BB0_16:
	st.shared.f32 	[%r4+12544], %f198;
	or.b16  	%rs70, %rs1, 512;
	mul.hi.u16 	%rs71, %rs70, 7282;
	mul.lo.s16 	%rs72, %rs71, 9;
	sub.s16 	%rs19, %rs70, %rs72;
	add.s16 	%rs20, %rs19, -8;
	setp.lt.u16 	%p26, %rs20, -7;
	or.pred  	%p27, %p26, %p22;
	mul.lo.s16 	%rs73, %rs71, 49;
	mul.lo.s16 	%rs74, %rs19, 7;
	cvt.u32.u16 	%r47, %rs73;
	cvt.u32.u16 	%r48, %rs74;
	add.s32 	%r51, %r12, %r47;
	add.s32 	%r52, %r51, %r48;
	add.s32 	%r53, %r52, -8;
	mul.wide.s32 	%rd22, %r53, 4;
	add.s64 	%rd10, %rd1, %rd22;
	mov.f32 	%f199, 0f00000000;
	@%p27 bra 	$L__BB0_18;
	ld.global.nc.f32 	%f199, [%rd10];
$L__BB0_18:
	setp.gt.u32 	%p28, %r1, 191;
	st.shared.f32 	[%r4+14336], %f199;
	@%p28 bra 	$L__BB0_20;
	ld.param.u64 	%rd35, [candidate1_param_1];
	cvta.to.global.u64 	%rd23, %rd35;
	mul.lo.s32 	%r58, %r1, 3;
	mad.lo.s32 	%r59, %r11, 576, %r58;
	mul.wide.u32 	%rd24, %r59, 4;
	add.s64 	%rd25, %rd23, %rd24;
	ld.global.nc.f32 	%f78, [%rd25];
	mov.u32 	%r61, _ZZ10candidate1E13kernel_shared;
	add.s32 	%r62, %r61, %r17;
	st.shared.f32 	[%r62], %f78;
$L__BB0_20:
	mul.wide.u16 	%r63, %rs1, 56;
	mov.u32 	%r64, %tid.x;
	add.s32 	%r65, %r63, %r64;
	shl.b32 	%r66, %r65, 2;
	mov.u32 	%r67, _ZZ10candidate1E18PaddedInput_shared;
	add.s32 	%r68, %r67, %r66;
	bar.sync 	0;
	ld.shared.f32 	%f80, [%r68];
	mul.wide.u16 	%r69, %rs1, 12;
	mov.u32 	%r70, _ZZ10candidate1E13kernel_shared;
	add.s32 	%r71, %r70, %r69;
	ld.shared.f32 	%f81, [%r71];
	fma.rn.f32 	%f82, %f80, %f81, 0f00000000;
	ld.shared.f32 	%f83, [%r68+28];
	ld.shared.f32 	%f84, [%r71+4];
	fma.rn.f32 	%f85, %f83, %f84, %f82;
	ld.shared.f32 	%f86, [%r68+56];
	ld.shared.f32 	%f87, [%r71+8];
	fma.rn.f32 	%f19, %f86, %f87, %f85;
	fma.rn.f32 	%f88, %f83, %f81, 0f00000000;
	fma.rn.f32 	%f89, %f86, %f84, %f88;
	ld.shared.f32 	%f90, [%r68+84];
	fma.rn.f32 	%f20, %f90, %f87, %f89;
	fma.rn.f32 	%f91, %f86, %f81, 0f00000000;
	fma.rn.f32 	%f92, %f90, %f84, %f91;
	ld.shared.f32 	%f93, [%r68+112];
	fma.rn.f32 	%f21, %f93, %f87, %f92;
	fma.rn.f32 	%f94, %f90, %f81, 0f00000000;
	fma.rn.f32 	%f95, %f93, %f84, %f94;
	ld.shared.f32 	%f96, [%r68+140];
	fma.rn.f32 	%f22, %f96, %f87, %f95;
	fma.rn.f32 	%f97, %f93, %f81, 0f00000000;
	fma.rn.f32 	%f98, %f96, %f84, %f97;
	ld.shared.f32 	%f99, [%r68+168];
	fma.rn.f32 	%f23, %f99, %f87, %f98;
	fma.rn.f32 	%f100, %f96, %f81, 0f00000000;
	fma.rn.f32 	%f101, %f99, %f84, %f100;
	ld.shared.f32 	%f102, [%r68+196];
	fma.rn.f32 	%f24, %f102, %f87, %f101;
	fma.rn.f32 	%f103, %f99, %f81, 0f00000000;
	fma.rn.f32 	%f104, %f102, %f84, %f103;
	ld.shared.f32 	%f105, [%r68+224];
	fma.rn.f32 	%f25, %f105, %f87, %f104;
	bar.sync 	0;
	add.s16 	%rs75, %rs3, -1;
	and.b16  	%rs76, %rs75, 255;
	setp.gt.u16 	%p29, %rs76, 6;
	mov.f32 	%f200, 0f00000000;
	@%p29 bra 	$L__BB0_22;
	ld.global.nc.f32 	%f200, [%rd2+4];
$L__BB0_22:
	mov.u32 	%r72, %tid.x;
	shl.b32 	%r73, %r72, 2;
	mov.u32 	%r74, _ZZ10candidate1E18PaddedInput_shared;
	add.s32 	%r75, %r74, %r73;
	st.shared.f32 	[%r75], %f200;
	add.s16 	%rs77, %rs5, -1;
	and.b16  	%rs78, %rs77, 255;
	setp.gt.u16 	%p30, %rs78, 6;
	mov.f32 	%f201, 0f00000000;
	@%p30 bra 	$L__BB0_24;
	ld.global.nc.f32 	%f201, [%rd3+4];
$L__BB0_24:
	mov.u32 	%r76, %tid.x;
	shl.b32 	%r77, %r76, 2;
	mov.u32 	%r78, _ZZ10candidate1E18PaddedInput_shared;
	add.s32 	%r79, %r78, %r77;
	st.shared.f32 	[%r79+1792], %f201;
	add.s16 	%rs79, %rs7, -1;
	and.b16  	%rs80, %rs79, 255;
	setp.gt.u16 	%p31, %rs80, 6;
	mov.f32 	%f202, 0f00000000;
	@%p31 bra 	$L__BB0_26;
	ld.global.nc.f32 	%f202, [%rd4+4];
$L__BB0_26:
	mov.u32 	%r82, _ZZ10candidate1E18PaddedInput_shared;
	add.s32 	%r83, %r82, %r77;
	st.shared.f32 	[%r83+3584], %f202;
	add.s16 	%rs81, %rs9, -1;
	and.b16  	%rs82, %rs81, 255;
	setp.gt.u16 	%p32, %rs82, 6;
	mov.f32 	%f203, 0f00000000;
	@%p32 bra 	$L__BB0_28;
	ld.global.nc.f32 	%f203, [%rd5+4];
$L__BB0_28:
	mov.u32 	%r84, %tid.x;
	shl.b32 	%r85, %r84, 2;
	add.s32 	%r87, %r82, %r85;
	st.shared.f32 	[%r87+5376], %f203;
	add.s16 	%rs83, %rs11, -1;
	setp.gt.u16 	%p33, %rs83, 6;
	mov.f32 	%f204, 0f00000000;
	@%p33 bra 	$L__BB0_30;
	ld.global.nc.f32 	%f204, [%rd6+4];
$L__BB0_30:
	st.shared.f32 	[%r87+7168], %f204;
	add.s16 	%rs84, %rs13, -1;
	setp.gt.u16 	%p34, %rs84, 6;
	mov.f32 	%f205, 0f00000000;
	@%p34 bra 	$L__BB0_32;
	ld.global.nc.f32 	%f205, [%rd7+4];
$L__BB0_32:
	st.shared.f32 	[%r87+8960], %f205;
	add.s16 	%rs85, %rs15, -1;
	setp.gt.u16 	%p35, %rs85, 6;
	mov.f32 	%f206, 0f00000000;
	@%p35 bra 	$L__BB0_34;
	ld.global.nc.f32 	%f206, [%rd8+4];
$L__BB0_34:
	st.shared.f32 	[%r87+10752], %f206;
	add.s16 	%rs86, %rs17, -1;
	setp.gt.u16 	%p36, %rs86, 6;
	mov.f32 	%f207, 0f00000000;
	@%p36 bra 	$L__BB0_36;
	ld.global.nc.f32 	%f207, [%rd9+4];
$L__BB0_36:
	st.shared.f32 	[%r87+12544], %f207;
	add.s16 	%rs87, %rs19, -1;
	setp.gt.u16 	%p37, %rs87, 6;
	mov.f32 	%f208, 0f00000000;
	@%p37 bra 	$L__BB0_38;
	ld.global.nc.f32 	%f208, [%rd10+4];
$L__BB0_38:
	setp.gt.u32 	%p38, %r84, 191;
	st.shared.f32 	[%r87+14336], %f208;
	@%p38 bra 	$L__BB0_40;
	ld.param.u64 	%rd36, [candidate1_param_1];
	cvta.to.global.u64 	%rd26, %rd36;
	mov.u32 	%r95, %ctaid.x;
	mul.lo.s32 	%r96, %r84, 3;
	mad.lo.s32 	%r97, %r95, 576, %r96;
	mul.wide.u32 	%rd27, %r97, 4;
	add.s64 	%rd28, %rd26, %rd27;
	ld.global.nc.f32 	%f114, [%rd28+4];
	mov.u32 	%r99, _ZZ10candidate1E13kernel_shared;
	add.s32 	%r100, %r99, %r85;
	st.shared.f32 	[%r100], %f114;
$L__BB0_40:
	setp.lt.u16 	%p39, %rs4, -7;
	bar.sync 	0;
	mul.wide.u16 	%r101, %rs1, 56;
	add.s32 	%r102, %r101, %r84;
	shl.b32 	%r103, %r102, 2;
	mov.u32 	%r104, _ZZ10candidate1E18PaddedInput_shared;
	add.s32 	%r9, %r104, %r103;
	ld.shared.f32 	%f116, [%r9];
	mul.wide.u16 	%r105, %rs1, 12;
	mov.u32 	%r106, _ZZ10candidate1E13kernel_shared;
	add.s32 	%r107, %r106, %r105;
	ld.shared.f32 	%f117, [%r107];
	fma.rn.f32 	%f118, %f116, %f117, %f19;
	ld.shared.f32 	%f119, [%r9+28];
	ld.shared.f32 	%f120, [%r107+4];
	fma.rn.f32 	%f121, %f119, %f120, %f118;
	ld.shared.f32 	%f122, [%r9+56];
	ld.shared.f32 	%f123, [%r107+8];
	fma.rn.f32 	%f44, %f122, %f123, %f121;
	fma.rn.f32 	%f124, %f119, %f117, %f20;
	fma.rn.f32 	%f125, %f122, %f120, %f124;
	ld.shared.f32 	%f126, [%r9+84];
	fma.rn.f32 	%f45, %f126, %f123, %f125;
	fma.rn.f32 	%f127, %f122, %f117, %f21;
	fma.rn.f32 	%f128, %f126, %f120, %f127;
	ld.shared.f32 	%f129, [%r9+112];
	fma.rn.f32 	%f46, %f129, %f123, %f128;
	fma.rn.f32 	%f130, %f126, %f117, %f22;
	fma.rn.f32 	%f131, %f129, %f120, %f130;
	ld.shared.f32 	%f132, [%r9+140];
	fma.rn.f32 	%f47, %f132, %f123, %f131;
	fma.rn.f32 	%f133, %f129, %f117, %f23;
	fma.rn.f32 	%f134, %f132, %f120, %f133;
	ld.shared.f32 	%f135, [%r9+168];
	fma.rn.f32 	%f48, %f135, %f123, %f134;
	fma.rn.f32 	%f136, %f132, %f117, %f24;
	fma.rn.f32 	%f137, %f135, %f120, %f136;
	ld.shared.f32 	%f138, [%r9+196];
	fma.rn.f32 	%f49, %f138, %f123, %f137;
	fma.rn.f32 	%f139, %f135, %f117, %f25;
	fma.rn.f32 	%f140, %f138, %f120, %f139;
	ld.shared.f32 	%f141, [%r9+224];
	fma.rn.f32 	%f50, %f141, %f123, %f140;
	bar.sync 	0;
	setp.gt.u16 	%p40, %rs23, 5;
	or.pred  	%p41, %p39, %p40;
	mov.f32 	%f209, 0f00000000;
	@%p41 bra 	$L__BB0_42;
	ld.global.nc.f32 	%f209, [%rd2+8];
$L__BB0_42:
	setp.lt.u16 	%p43, %rs6, -7;
	shl.b32 	%r109, %r84, 2;
	add.s32 	%r10, %r104, %r109;
	st.shared.f32 	[%r10], %f209;
	or.pred  	%p44, %p43, %p40;
	mov.f32 	%f210, 0f00000000;
	@%p44 bra 	$L__BB0_44;
	ld.global.nc.f32 	%f210, [%rd3+8];
$L__BB0_44:
	setp.gt.u16 	%p45, %rs23, 5;
	setp.lt.u16 	%p46, %rs8, -7;
	st.shared.f32 	[%r10+1792], %f210;
	or.pred  	%p47, %p46, %p45;
	mov.f32 	%f211, 0f00000000;
	@%p47 bra 	$L__BB0_46;
	ld.global.nc.f32 	%f211, [%rd4+8];
$L__BB0_46:
	setp.gt.u16 	%p48, %rs23, 5;
	setp.lt.u16 	%p49, %rs10, -7;
	st.shared.f32 	[%r10+3584], %f211;
	or.pred  	%p50, %p49, %p48;
	mov.f32 	%f212, 0f00000000;
	@%p50 bra 	$L__BB0_48;
	ld.global.nc.f32 	%f212, [%rd5+8];
$L__BB0_48:
	setp.gt.u16 	%p51, %rs23, 5;
	setp.lt.u16 	%p52, %rs12, -7;
	st.shared.f32 	[%r10+5376], %f212;
	or.pred  	%p53, %p52, %p51;
	mov.f32 	%f213, 0f00000000;
	@%p53 bra 	$L__BB0_50;
	ld.global.nc.f32 	%f213, [%rd6+8];
$L__BB0_50:
	setp.gt.u16 	%p54, %rs23, 5;
	setp.lt.u16 	%p55, %rs14, -7;
	st.shared.f32 	[%r10+7168], %f213;
	or.pred  	%p56, %p55, %p54;
	mov.f32 	%f214, 0f00000000;
	@%p56 bra 	$L__BB0_52;
	ld.global.nc.f32 	%f214, [%rd7+8];
$L__BB0_52:
	setp.gt.u16 	%p57, %rs23, 5;
	setp.lt.u16 	%p58, %rs16, -7;
	st.shared.f32 	[%r10+8960], %f214;
	or.pred  	%p59, %p58, %p57;
	mov.f32 	%f215, 0f00000000;
	@%p59 bra 	$L__BB0_54;
	ld.global.nc.f32 	%f215, [%rd8+8];
$L__BB0_54:
	setp.gt.u16 	%p60, %rs23, 5;
	setp.lt.u16 	%p61, %rs18, -7;
	st.shared.f32 	[%r10+10752], %f215;
	or.pred  	%p62, %p61, %p60;
	mov.f32 	%f216, 0f00000000;
	@%p62 bra 	$L__BB0_56;
	ld.global.nc.f32 	%f216, [%rd9+8];
$L__BB0_56:
	setp.gt.u16 	%p63, %rs23, 5;
	setp.lt.u16 	%p64, %rs20, -7;
	st.shared.f32 	[%r10+12544], %f216;
	or.pred  	%p65, %p64, %p63;
	mov.f32 	%f217, 0f00000000;
	@%p65 bra 	$L__BB0_58;
	ld.global.nc.f32 	%f217, [%rd10+8];
$L__BB0_58:
	setp.gt.u32 	%p66, %r84, 191;
	st.shared.f32 	[%r10+14336], %f217;
	@%p66 bra 	$L__BB0_60;
	ld.param.u64 	%rd37, [candidate1_param_1];
	cvta.to.global.u64 	%rd29, %rd37;
	mov.u32 	%r111, %ctaid.x;
	mul.lo.s32 	%r113, %r84, 3;
	mad.lo.s32 	%r114, %r111, 576, %r113;
	mul.wide.u32 	%rd30, %r114, 4;
	add.s64 	%rd31, %rd29, %rd30;
	ld.global.nc.f32 	%f150, [%rd31+8];
	add.s32 	%r117, %r106, %r109;
	st.shared.f32 	[%r117], %f150;
$L__BB0_60:
	ld.param.u64 	%rd38, [candidate1_param_2];
	bar.sync 	0;
	ld.shared.f32 	%f151, [%r9];
	ld.shared.f32 	%f152, [%r107];
	fma.rn.f32 	%f153, %f151, %f152, %f44;
	ld.shared.f32 	%f154, [%r9+28];
	ld.shared.f32 	%f155, [%r107+4];
	fma.rn.f32 	%f156, %f154, %f155, %f153;
	ld.shared.f32 	%f157, [%r9+56];
	ld.shared.f32 	%f158, [%r107+8];
	fma.rn.f32 	%f159, %f157, %f158, %f156;
	fma.rn.f32 	%f160, %f154, %f152, %f45;
	fma.rn.f32 	%f161, %f157, %f155, %f160;
	ld.shared.f32 	%f162, [%r9+84];
	fma.rn.f32 	%f163, %f162, %f158, %f161;
	fma.rn.f32 	%f164, %f157, %f152, %f46;
	fma.rn.f32 	%f165, %f162, %f155, %f164;
	ld.shared.f32 	%f166, [%r9+112];
	fma.rn.f32 	%f167, %f166, %f158, %f165;
	fma.rn.f32 	%f168, %f162, %f152, %f47;
	fma.rn.f32 	%f169, %f166, %f155, %f168;
	ld.shared.f32 	%f170, [%r9+140];
	fma.rn.f32 	%f171, %f170, %f158, %f169;
	fma.rn.f32 	%f172, %f166, %f152, %f48;
	fma.rn.f32 	%f173, %f170, %f155, %f172;
	ld.shared.f32 	%f174, [%r9+168];
	fma.rn.f32 	%f175, %f174, %f158, %f173;
	fma.rn.f32 	%f176, %f170, %f152, %f49;
	fma.rn.f32 	%f177, %f174, %f155, %f176;
	ld.shared.f32 	%f178, [%r9+196];
	fma.rn.f32 	%f179, %f178, %f158, %f177;
	fma.rn.f32 	%f180, %f174, %f152, %f50;
	fma.rn.f32 	%f181, %f178, %f155, %f180;
	ld.shared.f32 	%f182, [%r9+224];
	fma.rn.f32 	%f183, %f182, %f158, %f181;
	mul.lo.s16 	%rs88, %rs1, 49;
	cvt.u32.u16 	%r121, %rs88;
	mov.u32 	%r122, %ctaid.x;
	mad.lo.s32 	%r123, %r122, 3136, %r2;
	add.s32 	%r124, %r123, %r121;
	cvta.to.global.u64 	%rd32, %rd38;
	max.f32 	%f184, %f159, 0f00000000;
	mul.wide.u32 	%rd33, %r124, 4;
	add.s64 	%rd34, %rd32, %rd33;
	st.global.f32 	[%rd34], %f184;
	max.f32 	%f185, %f163, 0f00000000;
	st.global.f32 	[%rd34+28], %f185;
	max.f32 	%f186, %f167, 0f00000000;
	st.global.f32 	[%rd34+56], %f186;
	max.f32 	%f187, %f171, 0f00000000;
	st.global.f32 	[%rd34+84], %f187;
	max.f32 	%f188, %f175, 0f00000000;
	st.global.f32 	[%rd34+112], %f188;
	max.f32 	%f189, %f179, 0f00000000;
	st.global.f32 	[%rd34+140], %f189;
	max.f32 	%f190, %f183, 0f00000000;
	st.global.f32 	[%rd34+168], %f190;
	ret;

}


// ===== COMPILED SASS (sm_100) =====

	.target	sm_100

	.elftype	@"ET_EXEC"


//--------------------- .note.nv.tkinfo           --------------------------
	.section	.note.nv.tkinfo,"",@"SHT_NOTE"
	.sectionflags	@"SHF_NOTE_NV_TKINFO"
	.tkinfo
        /*0018*/ 	.word	0x00000002
        /*0030*/ 	.string	""
        /*0030*/ 	.string	"ptxas"
        /*0030*/ 	.string	"Cuda compilation tools, release 13.0, V13.0.88"
        /*0030*/ 	.string	"Build cuda_13.0.r13.0/compiler.36424714_0"
        /*0030*/ 	.string	"-arch sm_100 -m 64 "



//--------------------- .note.nv.cuinfo           --------------------------
	.section	.note.nv.cuinfo,"",@"SHT_NOTE"
	.sectionflags	@"SHF_NOTE_NV_CUINFO"
        /*0018*/ 	.short	0x0002
        /*001a*/ 	.short	0x0064
        /*001c*/ 	.short	0x0082
	.zero		2


//--------------------- .nv.info                  --------------------------
	.section	.nv.info,"",@"SHT_CUDA_INFO"
	.align	4


	//----- nvinfo : EIATTR_REGCOUNT
	.align		4
        /*0000*/ 	.byte	0x04, 0x2f
        /*0002*/ 	.short	(.L_1 - .L_0)
	.align		4
.L_0:
        /*0004*/ 	.word	index@(candidate1)
        /*0008*/ 	.word	0x0000003e


	//----- nvinfo : EIATTR_FRAME_SIZE
	.align		4
.L_1:
        /*000c*/ 	.byte	0x04, 0x11
        /*000e*/ 	.short	(.L_3 - .L_2)
	.align		4
.L_2:
        /*0010*/ 	.word	index@(candidate1)
        /*0014*/ 	.word	0x00000000


	//----- nvinfo : EIATTR_MIN_STACK_SIZE
	.align		4
.L_3:
        /*0018*/ 	.byte	0x04, 0x12
        /*001a*/ 	.short	(.L_5 - .L_4)
	.align		4
.L_4:
        /*001c*/ 	.word	index@(candidate1)
        /*0020*/ 	.word	0x00000000
.L_5:


//--------------------- .nv.compat                --------------------------
	.section	.nv.compat,"",@"SHT_CUDA_COMPAT_INFO"
	.align	4
        /*0000*/ 	.byte	0x02, 0x09, 0x00, 0x00, 0x02, 0x02, 0x01, 0x00, 0x02, 0x05, 0x05, 0x00, 0x03, 0x07, 0x01, 0x01
        /*0010*/ 	.byte	0x02, 0x03, 0x00, 0x00, 0x02, 0x06, 0x01, 0x00, 0x04, 0x0b, 0x08, 0x00, 0x09, 0x00, 0x00, 0x00
        /*0020*/ 	.byte	0x00, 0x00, 0x00, 0x00


//--------------------- .nv.info.candidate1       --------------------------
	.section	.nv.info.candidate1,"",@"SHT_CUDA_INFO"
	.sectionflags	@""
	.align	4


	//----- nvinfo : EIATTR_CUDA_API_VERSION
	.align		4
        /*0000*/ 	.byte	0x04, 0x37
        /*0002*/ 	.short	(.L_7 - .L_6)
.L_6:
        /*0004*/ 	.word	0x00000082


	//----- nvinfo : EIATTR_KPARAM_INFO
	.align		4
.L_7:
        /*0008*/ 	.byte	0x04, 0x17
        /*000a*/ 	.short	(.L_9 - .L_8)
.L_8:
        /*000c*/ 	.word	0x00000000
        /*0010*/ 	.short	0x0002
        /*0012*/ 	.short	0x0010
        /*0014*/ 	.byte	0x00, 0xf5, 0x21, 0x00


	//----- nvinfo : EIATTR_KPARAM_INFO
	.align		4
.L_9:
        /*0018*/ 	.byte	0x04, 0x17
        /*001a*/ 	.short	(.L_11 - .L_10)
.L_10:
        /*001c*/ 	.word	0x00000000
        /*0020*/ 	.short	0x0001
        /*0022*/ 	.short	0x0008
        /*0024*/ 	.byte	0x00, 0xf5, 0x21, 0x00


	//----- nvinfo : EIATTR_KPARAM_INFO
	.align		4
.L_11:
        /*0028*/ 	.byte	0x04, 0x17
        /*002a*/ 	.short	(.L_13 - .L_12)
.L_12:
        /*002c*/ 	.word	0x00000000
        /*0030*/ 	.short	0x0000
        /*0032*/ 	.short	0x0000
        /*0034*/ 	.byte	0x00, 0xf5, 0x21, 0x00


	//----- nvinfo : EIATTR_SPARSE_MMA_MASK
	.align		4
.L_13:
        /*0038*/ 	.byte	0x03, 0x50
        /*003a*/ 	.short	0x0000


	//----- nvinfo : EIATTR_MAXREG_COUNT
	.align		4
        /*003c*/ 	.byte	0x03, 0x1b
        /*003e*/ 	.short	0x0080


	//----- nvinfo : EIATTR_NUM_BARRIERS
	.align		4
        /*0040*/ 	.byte	0x02, 0x4c
        /*0042*/ 	.byte	0x01
	.zero		1


	//----- nvinfo : EIATTR_MERCURY_ISA_VERSION
	.align		4
        /*0044*/ 	.byte	0x03, 0x5f
        /*0046*/ 	.short	0x0101


	//----- nvinfo : EIATTR_VRC_CTA_INIT_COUNT
	.align		4
        /*0048*/ 	.byte	0x02, 0x4a
	.zero		1
	.zero		1


	//----- nvinfo : EIATTR_EXIT_INSTR_OFFSETS
	.align		4
        /*004c*/ 	.byte	0x04, 0x1c
        /*004e*/ 	.short	(.L_15 - .L_14)


	//   ....[0]....
.L_14:
        /*0050*/ 	.word	0x00001cc0


	//----- nvinfo : EIATTR_MAX_THREADS
	.align		4
.L_15:
        /*0054*/ 	.byte	0x04, 0x05
        /*0056*/ 	.short	(.L_17 - .L_16)
.L_16:
        /*0058*/ 	.word	0x000001c0
        /*005c*/ 	.word	0x00000001
        /*0060*/ 	.word	0x00000001


	//----- nvinfo : EIATTR_CBANK_PARAM_SIZE
	.align		4
.L_17:
        /*0064*/ 	.byte	0x03, 0x19
        /*0066*/ 	.short	0x0018


	//----- nvinfo : EIATTR_PARAM_CBANK
	.align		4
        /*0068*/ 	.byte	0x04, 0x0a
        /*006a*/ 	.short	(.L_19 - .L_18)
	.align		4
.L_18:
        /*006c*/ 	.word	index@(.nv.constant0.candidate1)
        /*0070*/ 	.short	0x0380
        /*0072*/ 	.short	0x0018


	//----- nvinfo : EIATTR_SW_WAR
	.align		4
.L_19:
        /*0074*/ 	.byte	0x04, 0x36
        /*0076*/ 	.short	(.L_21 - .L_20)
.L_20:
        /*0078*/ 	.word	0x00000008
.L_21:


//--------------------- .nv.callgraph             --------------------------
	.section	.nv.callgraph,"",@"SHT_CUDA_CALLGRAPH"
	.align	4
	.sectionentsize	8
	.align		4
        /*0000*/ 	.word	0x00000000
	.align		4
        /*0004*/ 	.word	0xffffffff
	.align		4
        /*0008*/ 	.word	0x00000000
	.align		4
        /*000c*/ 	.word	0xfffffffe
	.align		4
        /*0010*/ 	.word	0x00000000
	.align		4
        /*0014*/ 	.word	0xfffffffd
	.align		4
        /*0018*/ 	.word	0x00000000
	.align		4
        /*001c*/ 	.word	0xfffffffc


//--------------------- .text.candidate1          --------------------------
	.section	.text.candidate1,"ax",@progbits
	.align	128
        .global         candidate1
        .type           candidate1,@function
        .size           candidate1,(.L_x_1 - candidate1)
        .other          candidate1,@"STO_CUDA_ENTRY STV_DEFAULT"
candidate1:
.text.candidate1:
[----:B------:R-:W-:Y:S01]  /*0000*/  LDC R1, c[0x0][0x37c] ;  /* 0x0000df00ff017b82 */ /* 0x000fe20000000800 */
[----:B------:R-:W0:Y:S07]  /*0010*/  S2R R19, SR_TID.X ;  /* 0x0000000000137919 */ /* 0x000e2e0000002100 */
[----:B------:R-:W1:Y:S01]  /*0020*/  LDC.64 R12, c[0x0][0x380] ;  /* 0x0000e000ff0c7b82 */ /* 0x000e620000000a00 */
[----:B------:R-:W2:Y:S01]  /*0030*/  LDCU.64 UR4, c[0x0][0x358] ;  /* 0x00006b00ff0477ac */ /* 0x000ea20008000a00 */
[----:B------:R-:W-:Y:S01]  /*0040*/  IMAD.MOV.U32 R33, RZ, RZ, RZ ;  /* 0x000000ffff217224 */ /* 0x000fe200078e00ff */
[----:B------:R-:W3:Y:S01]  /*0050*/  S2R R4, SR_CTAID.X ;  /* 0x0000000000047919 */ /* 0x000ee20000002500 */
[----:B0-----:R-:W-:-:S05]  /*0060*/  LOP3.LUT R7, R19, 0xffff, RZ, 0xc0, !PT ;  /* 0x0000ffff13077812 */ /* 0x001fca00078ec0ff */
[----:B------:R-:W-:-:S05]  /*0070*/  IMAD R0, R7, 0x2493, RZ ;  /* 0x0000249307007824 */ /* 0x000fca00078e02ff */
[----:B------:R-:W-:-:S04]  /*0080*/  SHF.R.U32.HI R0, RZ, 0x10, R0 ;  /* 0x00000010ff007819 */ /* 0x000fc80000011600 */
[C---:B------:R-:W-:Y:S01]  /*0090*/  PRMT R17, R0.reuse, 0x9910, RZ ;  /* 0x0000991000117816 */ /* 0x040fe200000000ff */
[----:B------:R-:W-:-:S04]  /*00a0*/  VIADD R22, R0, 0x40 ;  /* 0x0000004000167836 */ /* 0x000fc80000000000 */
[----:B------:R-:W-:Y:S01]  /*00b0*/  IMAD R2, R17, 0x39, RZ ;  /* 0x0000003911027824 */ /* 0x000fe200078e02ff */
[----:B------:R-:W-:-:S04]  /*00c0*/  PRMT R5, R22, 0x9910, RZ ;  /* 0x0000991016057816 */ /* 0x000fc800000000ff */
[----:B------:R-:W-:Y:S01]  /*00d0*/  LOP3.LUT R2, R2, 0xffff, RZ, 0xc0, !PT ;  /* 0x0000ffff02027812 */ /* 0x000fe200078ec0ff */
[----:B------:R-:W-:-:S03]  /*00e0*/  IMAD R5, R5, 0x39, RZ ;  /* 0x0000003905057824 */ /* 0x000fc600078e02ff */
[----:B------:R-:W-:Y:S01]  /*00f0*/  SHF.R.U32.HI R3, RZ, 0x9, R2 ;  /* 0x00000009ff037819 */ /* 0x000fe20000011602 */
[----:B------:R-:W-:Y:S01]  /*0100*/  IMAD R2, R17, 0x7, RZ ;  /* 0x0000000711027824 */ /* 0x000fe200078e02ff */
[----:B------:R-:W-:Y:S02]  /*0110*/  LOP3.LUT R5, R5, 0xffff, RZ, 0xc0, !PT ;  /* 0x0000ffff05057812 */ /* 0x000fe400078ec0ff */
[----:B------:R-:W-:Y:S01]  /*0120*/  PRMT R3, R3, 0x9910, RZ ;  /* 0x0000991003037816 */ /* 0x000fe200000000ff */
[----:B------:R-:W-:Y:S01]  /*0130*/  IMAD.MOV R8, RZ, RZ, -R2 ;  /* 0x000000ffff087224 */ /* 0x000fe200078e0a02 */
[----:B------:R-:W-:Y:S02]  /*0140*/  SHF.R.U32.HI R6, RZ, 0x9, R5 ;  /* 0x00000009ff067819 */ /* 0x000fe40000011605 */
[----:B------:R-:W-:Y:S01]  /*0150*/  MOV R2, R3 ;  /* 0x0000000300027202 */ /* 0x000fe20000000f00 */
[----:B------:R-:W-:Y:S01]  /*0160*/  IMAD R3, R7, 0x411, RZ ;  /* 0x0000041107037824 */ /* 0x000fe200078e02ff */
[----:B------:R-:W-:-:S02]  /*0170*/  PRMT R8, R8, 0x7710, RZ ;  /* 0x0000771008087816 */ /* 0x000fc400000000ff */
[----:B------:R-:W-:Y:S01]  /*0180*/  PRMT R5, R6, 0x9910, RZ ;  /* 0x0000991006057816 */ /* 0x000fe200000000ff */
[----:B------:R-:W-:Y:S01]  /*0190*/  IMAD R2, R2, 0x9, RZ ;  /* 0x0000000902027824 */ /* 0x000fe200078e02ff */
[----:B------:R-:W-:Y:S01]  /*01a0*/  SHF.R.U32.HI R3, RZ, 0x10, R3 ;  /* 0x00000010ff037819 */ /* 0x000fe20000011603 */
[----:B------:R-:W-:Y:S01]  /*01b0*/  IMAD.IADD R21, R8, 0x1, R19 ;  /* 0x0000000108157824 */ /* 0x000fe200078e0213 */
[----:B------:R-:W-:Y:S01]  /*01c0*/  LOP3.LUT R11, R0, 0x80, RZ, 0xfc, !PT ;  /* 0x00000080000b7812 */ /* 0x000fe200078efcff */
[----:B------:R-:W-:Y:S01]  /*01d0*/  IMAD.MOV R15, RZ, RZ, -R2 ;  /* 0x000000ffff0f7224 */ /* 0x000fe200078e0a02 */
[----:B------:R-:W-:Y:S01]  /*01e0*/  LOP3.LUT R9, R6, 0xffff, RZ, 0xc0, !PT ;  /* 0x0000ffff06097812 */ /* 0x000fe200078ec0ff */
[----:B------:R-:W-:Y:S01]  /*01f0*/  IMAD R2, R5, 0x9, RZ ;  /* 0x0000000905027824 */ /* 0x000fe200078e02ff */
[----:B------:R-:W-:Y:S02]  /*0200*/  PRMT R7, R21, 0x9910, RZ ;  /* 0x0000991015077816 */ /* 0x000fe400000000ff */
[----:B------:R-:W-:Y:S01]  /*0210*/  PRMT R15, R15, 0x7710, RZ ;  /* 0x000077100f0f7816 */ /* 0x000fe200000000ff */
[----:B------:R-:W-:Y:S01]  /*0220*/  IMAD.MOV R2, RZ, RZ, -R2 ;  /* 0x000000ffff027224 */ /* 0x000fe200078e0a02 */
[----:B------:R-:W-:-:S02]  /*0230*/  PRMT R5, R3, 0x9910, RZ ;  /* 0x0000991003057816 */ /* 0x000fc400000000ff */
[----:B------:R-:W-:Y:S01]  /*0240*/  MOV R3, R7 ;  /* 0x0000000700037202 */ /* 0x000fe20000000f00 */
[----:B------:R-:W-:Y:S01]  /*0250*/  IMAD.IADD R15, R0, 0x1, R15 ;  /* 0x00000001000f7824 */ /* 0x000fe200078e020f */
[----:B------:R-:W-:Y:S02]  /*0260*/  LOP3.LUT R21, R21, 0xffff, RZ, 0xc0, !PT ;  /* 0x0000ffff15157812 */ /* 0x000fe400078ec0ff */
[----:B------:R-:W-:Y:S01]  /*0270*/  ISETP.NE.AND P1, PT, R3, RZ, PT ;  /* 0x000000ff0300720c */ /* 0x000fe20003f25270 */
[----:B------:R-:W-:Y:S01]  /*0280*/  IMAD R3, R5, 0x31, RZ ;  /* 0x0000003105037824 */ /* 0x000fe200078e02ff */
[----:B------:R-:W-:Y:S01]  /*0290*/  PRMT R7, R2, 0x7710, RZ ;  /* 0x0000771002077816 */ /* 0x000fe200000000ff */
[----:B---3--:R-:W-:Y:S01]  /*02a0*/  IMAD R16, R4, 0xc40, R21 ;  /* 0x00000c4004107824 */ /* 0x008fe200078e0215 */
[----:B------:R-:W-:Y:S02]  /*02b0*/  LOP3.LUT R2, R15, 0xff, RZ, 0xc0, !PT ;  /* 0x000000ff0f027812 */ /* 0x000fe400078ec0ff */
[----:B------:R-:W-:Y:S01]  /*02c0*/  LOP3.LUT R5, R3, 0xffff, RZ, 0xc0, !PT ;  /* 0x0000ffff03057812 */ /* 0x000fe200078ec0ff */
[----:B------:R-:W-:Y:S01]  /*02d0*/  VIADD R10, R16, 0xfffffff8 ;  /* 0xfffffff8100a7836 */ /* 0x000fe20000000000 */
[----:B------:R-:W-:Y:S01]  /*02e0*/  LOP3.LUT R27, R0, 0x100, RZ, 0xfc, !PT ;  /* 0x00000100001b7812 */ /* 0x000fe200078efcff */
[C---:B------:R-:W-:Y:S01]  /*02f0*/  IMAD R3, R2.reuse, 0x7, RZ ;  /* 0x0000000702037824 */ /* 0x040fe200078e02ff */
[----:B------:R-:W0:Y:S01]  /*0300*/  S2R R29, SR_CgaCtaId ;  /* 0x00000000001d7919 */ /* 0x000e220000008800 */
[----:B------:R-:W-:Y:S01]  /*0310*/  VIADD R23, R2, 0xfffffff8 ;  /* 0xfffffff802177836 */ /* 0x000fe20000000000 */
[----:B------:R-:W-:Y:S01]  /*0320*/  IADD3 R22, PT, PT, R22, R7, RZ ;  /* 0x0000000716167210 */ /* 0x000fe20007ffe0ff */
[----:B------:R-:W-:Y:S01]  /*0330*/  IMAD R14, R27, 0x1c72, RZ ;  /* 0x00001c721b0e7824 */ /* 0x000fe200078e02ff */
[----:B------:R-:W-:Y:S01]  /*0340*/  IADD3 R3, PT, PT, R3, R10, R5 ;  /* 0x0000000a03037210 */ /* 0x000fe20007ffe005 */
[----:B------:R-:W-:Y:S01]  /*0350*/  IMAD R2, R9, 0x31, R10 ;  /* 0x0000003109027824 */ /* 0x000fe200078e020a */
[----:B------:R-:W-:-:S02]  /*0360*/  PRMT R5, R11, 0x9910, RZ ;  /* 0x000099100b057816 */ /* 0x000fc400000000ff */
[----:B------:R-:W-:Y:S01]  /*0370*/  LOP3.LUT R23, R23, 0xffff, RZ, 0xc0, !PT ;  /* 0x0000ffff17177812 */ /* 0x000fe200078ec0ff */
[----:B-1----:R-:W-:Y:S01]  /*0380*/  IMAD.WIDE R8, R3, 0x4, R12 ;  /* 0x0000000403087825 */ /* 0x002fe200078e020c */
[----:B------:R-:W-:Y:S02]  /*0390*/  LOP3.LUT R30, R0, 0x180, RZ, 0xfc, !PT ;  /* 0x00000180001e7812 */ /* 0x000fe400078efcff */
[----:B------:R-:W-:Y:S01]  /*03a0*/  ISETP.LT.U32.OR P0, PT, R23, 0xfff9, !P1 ;  /* 0x0000fff91700780c */ /* 0x000fe20004f01470 */
[----:B------:R-:W-:Y:S01]  /*03b0*/  IMAD R5, R5, 0x39, RZ ;  /* 0x0000003905057824 */ /* 0x000fe200078e02ff */
[----:B------:R-:W-:-:S04]  /*03c0*/  LOP3.LUT R7, R22, 0xff, RZ, 0xc0, !PT ;  /* 0x000000ff16077812 */ /* 0x000fc800078ec0ff */
[----:B------:R-:W-:Y:S02]  /*03d0*/  LOP3.LUT R5, R5, 0xffff, RZ, 0xc0, !PT ;  /* 0x0000ffff05057812 */ /* 0x000fe400078ec0ff */
[----:B------:R-:W-:Y:S01]  /*03e0*/  SHF.R.U32.HI R14, RZ, 0x10, R14 ;  /* 0x00000010ff0e7819 */ /* 0x000fe2000001160e */
[----:B------:R-:W-:Y:S01]  /*03f0*/  IMAD R20, R30, 0x1c72, RZ ;  /* 0x00001c721e147824 */ /* 0x000fe200078e02ff */
[----:B------:R-:W-:Y:S01]  /*0400*/  SHF.R.U32.HI R5, RZ, 0x9, R5 ;  /* 0x00000009ff057819 */ /* 0x000fe20000011605 */
[C---:B------:R-:W-:Y:S01]  /*0410*/  IMAD R3, R7.reuse, 0x7, R2 ;  /* 0x0000000707037824 */ /* 0x040fe200078e0202 */
[----:B------:R-:W-:Y:S01]  /*0420*/  IADD3 R24, PT, PT, R7, -0x8, RZ ;  /* 0xfffffff807187810 */ /* 0x000fe20007ffe0ff */
[----:B--2---:R-:W2:Y:S01]  /*0430*/  @!P0 LDG.E.CONSTANT R33, desc[UR4][R8.64] ;  /* 0x0000000408218981 */ /* 0x004ea2000c1e9900 */
[----:B------:R-:W-:Y:S02]  /*0440*/  PRMT R6, R5, 0x9910, RZ ;  /* 0x0000991005067816 */ /* 0x000fe400000000ff */
[----:B------:R-:W-:-:S02]  /*0450*/  PRMT R25, R14, 0x9910, RZ ;  /* 0x000099100e197816 */ /* 0x000fc400000000ff */
[----:B------:R-:W-:Y:S01]  /*0460*/  SHF.R.U32.HI R20, RZ, 0x10, R20 ;  /* 0x00000010ff147819 */ /* 0x000fe20000011614 */
[----:B------:R-:W-:Y:S01]  /*0470*/  IMAD R6, R6, 0x9, RZ ;  /* 0x0000000906067824 */ /* 0x000fe200078e02ff */
[----:B------:R-:W-:Y:S02]  /*0480*/  MOV R34, 0x400 ;  /* 0x0000040000227802 */ /* 0x000fe40000000f00 */
[C---:B------:R-:W-:Y:S02]  /*0490*/  IADD3 R36, PT, PT, R0.reuse, 0xc0, RZ ;  /* 0x000000c000247810 */ /* 0x040fe40007ffe0ff */
[----:B------:R-:W-:Y:S02]  /*04a0*/  IADD3 R6, PT, PT, RZ, -R6, RZ ;  /* 0x80000006ff067210 */ /* 0x000fe40007ffe0ff */
[----:B------:R-:W-:Y:S02]  /*04b0*/  LOP3.LUT R38, R0, 0x200, RZ, 0xfc, !PT ;  /* 0x0000020000267812 */ /* 0x000fe400078efcff */
[----:B------:R-:W-:-:S02]  /*04c0*/  PRMT R6, R6, 0x7710, RZ ;  /* 0x0000771006067816 */ /* 0x000fc400000000ff */
[----:B------:R-:W-:Y:S02]  /*04d0*/  IADD3 R28, PT, PT, R0, 0x1c0, RZ ;  /* 0x000001c0001c7810 */ /* 0x000fe40007ffe0ff */
[----:B------:R-:W-:Y:S01]  /*04e0*/  LOP3.LUT R24, R24, 0xffff, RZ, 0xc0, !PT ;  /* 0x0000ffff18187812 */ /* 0x000fe200078ec0ff */
[----:B------:R-:W-:Y:S01]  /*04f0*/  IMAD.IADD R11, R11, 0x1, R6 ;  /* 0x000000010b0b7824 */ /* 0x000fe200078e0206 */
[----:B------:R-:W-:Y:S01]  /*0500*/  LOP3.LUT R5, R5, 0xffff, RZ, 0xc0, !PT ;  /* 0x0000ffff05057812 */ /* 0x000fe200078ec0ff */
[----:B------:R-:W-:Y:S01]  /*0510*/  IMAD R14, R25, 0x9, RZ ;  /* 0x00000009190e7824 */ /* 0x000fe200078e02ff */
[----:B------:R-:W-:Y:S02]  /*0520*/  PRMT R26, R20, 0x9910, RZ ;  /* 0x00009910141a7816 */ /* 0x000fe400000000ff */
[----:B------:R-:W-:Y:S01]  /*0530*/  LOP3.LUT R6, R11, 0xff, RZ, 0xc0, !PT ;  /* 0x000000ff0b067812 */ /* 0x000fe200078ec0ff */
[----:B------:R-:W-:Y:S01]  /*0540*/  VIADD R18, R34, 0x3f00 ;  /* 0x00003f0022127836 */ /* 0x000fe20000000000 */
[----:B------:R-:W-:-:S02]  /*0550*/  LOP3.LUT R32, R28, 0xffff, RZ, 0xc0, !PT ;  /* 0x0000ffff1c207812 */ /* 0x000fc400078ec0ff */
[----:B------:R-:W-:Y:S01]  /*0560*/  ISETP.LT.U32.OR P2, PT, R24, 0xfff9, !P1 ;  /* 0x0000fff91800780c */ /* 0x000fe20004f41470 */
[----:B------:R-:W-:Y:S02]  /*0570*/  VIADD R31, R6, 0xfffffff8 ;  /* 0xfffffff8061f7836 */ /* 0x000fe40000000000 */
[----:B------:R-:W-:-:S03]  /*0580*/  IMAD R5, R5, 0x31, R10 ;  /* 0x0000003105057824 */ /* 0x000fc600078e020a */
[----:B------:R-:W-:Y:S01]  /*0590*/  LOP3.LUT R31, R31, 0xffff, RZ, 0xc0, !PT ;  /* 0x0000ffff1f1f7812 */ /* 0x000fe200078ec0ff */
[----:B------:R-:W-:-:S03]  /*05a0*/  IMAD R7, R6, 0x7, R5 ;  /* 0x0000000706077824 */ /* 0x000fc600078e0205 */
[----:B------:R-:W-:Y:S01]  /*05b0*/  ISETP.LT.U32.OR P0, PT, R31, 0xfff9, !P1 ;  /* 0x0000fff91f00780c */ /* 0x000fe20004f01470 */
[----:B------:R-:W-:Y:S02]  /*05c0*/  HFMA2 R5, -RZ, RZ, 0, 0 ;  /* 0x00000000ff057431 */ /* 0x000fe400000001ff */
[----:B------:R-:W-:Y:S02]  /*05d0*/  IMAD.MOV R14, RZ, RZ, -R14 ;  /* 0x000000ffff0e7224 */ /* 0x000fe400078e0a0e */
[----:B------:R-:W-:-:S03]  /*05e0*/  IMAD.WIDE R6, R7, 0x4, R12 ;  /* 0x0000000407067825 */ /* 0x000fc600078e020c */
[----:B------:R-:W-:Y:S01]  /*05f0*/  PRMT R20, R14, 0x7710, RZ ;  /* 0x000077100e147816 */ /* 0x000fe200000000ff */
[----:B------:R-:W-:Y:S01]  /*0600*/  IMAD.MOV.U32 R14, RZ, RZ, R26 ;  /* 0x000000ffff0e7224 */ /* 0x000fe200078e001a */
[----:B0-----:R-:W-:Y:S02]  /*0610*/  LEA R34, R29, R34, 0x18 ;  /* 0x000000221d227211 */ /* 0x001fe400078ec0ff */
[----:B------:R-:W-:Y:S01]  /*0620*/  IADD3 R27, PT, PT, R27, R20, RZ ;  /* 0x000000141b1b7210 */ /* 0x000fe20007ffe0ff */
[----:B------:R-:W3:Y:S01]  /*0630*/  @!P0 LDG.E.CONSTANT R5, desc[UR4][R6.64] ;  /* 0x0000000406058981 */ /* 0x000ee2000c1e9900 */
[----:B------:R-:W-:Y:S01]  /*0640*/  ISETP.GT.U32.AND P0, PT, R21, 0x5, PT ;  /* 0x000000051500780c */ /* 0x000fe20003f04070 */
[----:B------:R-:W-:Y:S01]  /*0650*/  IMAD R21, R14, 0x9, RZ ;  /* 0x000000090e157824 */ /* 0x000fe200078e02ff */
[----:B------:R-:W-:Y:S01]  /*0660*/  LEA R18, R29, R18, 0x18 ;  /* 0x000000121d127211 */ /* 0x000fe200078ec0ff */
[----:B------:R-:W-:Y:S01]  /*0670*/  IMAD R29, R38, 0x1c72, RZ ;  /* 0x00001c72261d7824 */ /* 0x000fe200078e02ff */
[----:B------:R-:W-:Y:S01]  /*0680*/  LOP3.LUT R20, R36, 0xff, RZ, 0xc0, !PT ;  /* 0x000000ff24147812 */ /* 0x000fe200078ec0ff */
[----:B------:R-:W-:-:S02]  /*0690*/  VIADD R26, R0, 0x140 ;  /* 0x00000140001a7836 */ /* 0x000fc40000000000 */
[----:B------:R-:W-:Y:S01]  /*06a0*/  IMAD.MOV R39, RZ, RZ, -R21 ;  /* 0x000000ffff277224 */ /* 0x000fe200078e0a15 */
[----:B------:R-:W-:Y:S01]  /*06b0*/  SHF.R.U32.HI R29, RZ, 0x10, R29 ;  /* 0x00000010ff1d7819 */ /* 0x000fe2000001161d */
[----:B------:R-:W-:Y:S01]  /*06c0*/  IMAD R20, R20, 0x39, RZ ;  /* 0x0000003914147824 */ /* 0x000fe200078e02ff */
[----:B------:R-:W-:Y:S02]  /*06d0*/  LOP3.LUT R21, R26, 0xffff, RZ, 0xc0, !PT ;  /* 0x0000ffff1a157812 */ /* 0x000fe400078ec0ff */
[----:B------:R-:W-:Y:S02]  /*06e0*/  PRMT R39, R39, 0x7710, RZ ;  /* 0x0000771027277816 */ /* 0x000fe400000000ff */
[----:B------:R-:W-:Y:S02]  /*06f0*/  PRMT R29, R29, 0x9910, RZ ;  /* 0x000099101d1d7816 */ /* 0x000fe400000000ff */
[----:B------:R-:W-:Y:S01]  /*0700*/  SHF.R.U32.HI R37, RZ, 0x9, R20 ;  /* 0x00000009ff257819 */ /* 0x000fe20000011614 */
[----:B------:R-:W-:Y:S01]  /*0710*/  IMAD R20, R21, 0x1c72, RZ ;  /* 0x00001c7215147824 */ /* 0x000fe200078e02ff */
[----:B------:R-:W-:Y:S01]  /*0720*/  IADD3 R21, PT, PT, R30, R39, RZ ;  /* 0x000000271e157210 */ /* 0x000fe20007ffe0ff */
[----:B------:R-:W-:-:S02]  /*0730*/  IMAD R30, R32, 0x1c72, RZ ;  /* 0x00001c72201e7824 */ /* 0x000fc400078e02ff */
[----:B------:R-:W-:Y:S01]  /*0740*/  IMAD R32, R29, 0x9, RZ ;  /* 0x000000091d207824 */ /* 0x000fe200078e02ff */
[----:B------:R-:W-:Y:S02]  /*0750*/  SHF.R.U32.HI R20, RZ, 0x10, R20 ;  /* 0x00000010ff147819 */ /* 0x000fe40000011614 */
[----:B------:R-:W-:Y:S01]  /*0760*/  PRMT R39, R37, 0x9910, RZ ;  /* 0x0000991025277816 */ /* 0x000fe200000000ff */
[----:B------:R-:W-:Y:S01]  /*0770*/  IMAD.MOV R41, RZ, RZ, -R32 ;  /* 0x000000ffff297224 */ /* 0x000fe200078e0a20 */
[----:B------:R-:W-:Y:S02]  /*0780*/  PRMT R40, R20, 0x9910, RZ ;  /* 0x0000991014287816 */ /* 0x000fe400000000ff */
[----:B------:R-:W-:Y:S01]  /*0790*/  SHF.R.U32.HI R30, RZ, 0x10, R30 ;  /* 0x00000010ff1e7819 */ /* 0x000fe2000001161e */
[----:B------:R-:W-:Y:S01]  /*07a0*/  IMAD R20, R39, 0x9, RZ ;  /* 0x0000000927147824 */ /* 0x000fe200078e02ff */
[----:B------:R-:W-:Y:S02]  /*07b0*/  MOV R32, R40 ;  /* 0x0000002800207202 */ /* 0x000fe40000000f00 */
[----:B------:R-:W-:Y:S01]  /*07c0*/  PRMT R39, R41, 0x7710, RZ ;  /* 0x0000771029277816 */ /* 0x000fe200000000ff */
[----:B------:R-:W-:Y:S01]  /*07d0*/  IMAD.MOV R41, RZ, RZ, -R20 ;  /* 0x000000ffff297224 */ /* 0x000fe200078e0a14 */
[----:B------:R-:W-:-:S02]  /*07e0*/  PRMT R30, R30, 0x9910, RZ ;  /* 0x000099101e1e7816 */ /* 0x000fc400000000ff */
[----:B------:R-:W-:Y:S01]  /*07f0*/  IADD3 R20, PT, PT, R38, R39, RZ ;  /* 0x0000002726147210 */ /* 0x000fe20007ffe0ff */
[----:B------:R-:W-:Y:S02]  /*0800*/  IMAD R38, R32, 0x9, RZ ;  /* 0x0000000920267824 */ /* 0x000fe400078e02ff */
[----:B------:R-:W-:Y:S02]  /*0810*/  VIADD R39, R15, 0xffffffff ;  /* 0xffffffff0f277836 */ /* 0x000fe40000000000 */
[----:B------:R-:W-:Y:S02]  /*0820*/  IMAD R15, R30, 0x9, RZ ;  /* 0x000000091e0f7824 */ /* 0x000fe400078e02ff */
[----:B------:R-:W-:Y:S01]  /*0830*/  IMAD.MOV R38, RZ, RZ, -R38 ;  /* 0x000000ffff267224 */ /* 0x000fe200078e0a26 */
[----:B------:R-:W-:Y:S01]  /*0840*/  PRMT R41, R41, 0x7710, RZ ;  /* 0x0000771029297816 */ /* 0x000fe200000000ff */
[----:B------:R-:W-:Y:S01]  /*0850*/  VIADD R22, R22, 0xffffffff ;  /* 0xffffffff16167836 */ /* 0x000fe20000000000 */
[----:B------:R-:W-:Y:S01]  /*0860*/  IADD3 R40, PT, PT, RZ, -R15, RZ ;  /* 0x8000000fff287210 */ /* 0x000fe20007ffe0ff */
[----:B------:R-:W-:Y:S01]  /*0870*/  IMAD.MOV.U32 R35, RZ, RZ, RZ ;  /* 0x000000ffff237224 */ /* 0x000fe200078e00ff */
[----:B------:R-:W-:-:S02]  /*0880*/  PRMT R15, R38, 0x7710, RZ ;  /* 0x00007710260f7816 */ /* 0x000fc400000000ff */
[----:B------:R-:W-:Y:S01]  /*0890*/  ISETP.LT.U32.OR P3, PT, R24, 0xfff9, P0 ;  /* 0x0000fff91800780c */ /* 0x000fe20000761470 */
[----:B------:R-:W-:Y:S01]  /*08a0*/  IMAD.WIDE R2, R3, 0x4, R12 ;  /* 0x0000000403027825 */ /* 0x000fe200078e020c */
[----:B------:R-:W-:Y:S02]  /*08b0*/  IADD3 R24, PT, PT, R27, -0x1, RZ ;  /* 0xffffffff1b187810 */ /* 0x000fe40007ffe0ff */
[----:B------:R-:W-:Y:S02]  /*08c0*/  IADD3 R36, PT, PT, R36, R41, RZ ;  /* 0x0000002924247210 */ /* 0x000fe40007ffe0ff */
[----:B------:R-:W-:Y:S01]  /*08d0*/  ISETP.LT.U32.OR P4, PT, R23, 0xfff9, P0 ;  /* 0x0000fff91700780c */ /* 0x000fe20000781470 */
[----:B------:R-:W4:Y:S01]  /*08e0*/  @!P2 LDG.E.CONSTANT R35, desc[UR4][R2.64] ;  /* 0x000000040223a981 */ /* 0x000f22000c1e9900 */
[----:B------:R-:W-:Y:S02]  /*08f0*/  LOP3.LUT R39, R39, 0xff, RZ, 0xc0, !PT ;  /* 0x000000ff27277812 */ /* 0x000fe400078ec0ff */
[----:B------:R-:W-:-:S02]  /*0900*/  LOP3.LUT R22, R22, 0xff, RZ, 0xc0, !PT ;  /* 0x000000ff16167812 */ /* 0x000fc400078ec0ff */
[----:B------:R-:W-:Y:S02]  /*0910*/  IADD3 R15, PT, PT, R26, R15, RZ ;  /* 0x0000000f1a0f7210 */ /* 0x000fe40007ffe0ff */
[----:B------:R-:W-:Y:S02]  /*0920*/  LOP3.LUT R26, R24, 0xffff, RZ, 0xc0, !PT ;  /* 0x0000ffff181a7812 */ /* 0x000fe400078ec0ff */
[C---:B------:R-:W-:Y:S01]  /*0930*/  LOP3.LUT R24, R36.reuse, 0xff, RZ, 0xc0, !PT ;  /* 0x000000ff24187812 */ /* 0x040fe200078ec0ff */
[----:B------:R-:W-:Y:S01]  /*0940*/  VIADD R36, R36, 0xffffffff ;  /* 0xffffffff24247836 */ /* 0x000fe20000000000 */
[----:B------:R-:W-:Y:S02]  /*0950*/  ISETP.GT.U32.AND P5, PT, R39, 0x6, PT ;  /* 0x000000062700780c */ /* 0x000fe40003fa4070 */
[----:B------:R-:W-:Y:S02]  /*0960*/  ISETP.GT.U32.AND P2, PT, R22, 0x6, PT ;  /* 0x000000061600780c */ /* 0x000fe40003f44070 */
[----:B------:R-:W-:-:S02]  /*0970*/  CS2R R22, SRZ ;  /* 0x0000000000167805 */ /* 0x000fc4000001ff00 */
[----:B------:R-:W-:Y:S01]  /*0980*/  LOP3.LUT R38, R36, 0xff, RZ, 0xc0, !PT ;  /* 0x000000ff24267812 */ /* 0x000fe200078ec0ff */
[----:B------:R-:W-:-:S03]  /*0990*/  IMAD R37, R37, 0x31, R10 ;  /* 0x0000003125257824 */ /* 0x000fc600078e020a */
[----:B------:R-:W5:Y:S01]  /*09a0*/  @!P4 LDG.E.CONSTANT R23, desc[UR4][R8.64+0x8] ;  /* 0x000008040817c981 */ /* 0x000f62000c1e9900 */
[----:B------:R-:W-:Y:S02]  /*09b0*/  ISETP.GT.U32.AND P4, PT, R38, 0x6, PT ;  /* 0x000000062600780c */ /* 0x000fe40003f84070 */
[C---:B------:R-:W-:Y:S01]  /*09c0*/  PRMT R38, R27.reuse, 0x9910, RZ ;  /* 0x000099101b267816 */ /* 0x040fe200000000ff */
[C---:B------:R-:W-:Y:S01]  /*09d0*/  IMAD R37, R24.reuse, 0x7, R37 ;  /* 0x0000000718257824 */ /* 0x040fe200078e0225 */
[----:B------:R-:W-:Y:S01]  /*09e0*/  IADD3 R36, PT, PT, R24, -0x8, RZ ;  /* 0xfffffff818247810 */ /* 0x000fe20007ffe0ff */
[----:B------:R0:W5:Y:S01]  /*09f0*/  @!P5 LDG.E.CONSTANT R22, desc[UR4][R8.64+0x4] ;  /* 0x000004040816d981 */ /* 0x000162000c1e9900 */
[----:B------:R-:W-:Y:S02]  /*0a00*/  HFMA2 R24, -RZ, RZ, 0, 0 ;  /* 0x00000000ff187431 */ /* 0x000fe400000001ff */
[----:B------:R-:W-:Y:S01]  /*0a10*/  VIADD R27, R27, 0xfffffff8 ;  /* 0xfffffff81b1b7836 */ /* 0x000fe20000000000 */
[----:B------:R-:W-:Y:S01]  /*0a20*/  ISETP.GT.U32.AND P6, PT, R26, 0x6, PT ;  /* 0x000000061a00780c */ /* 0x000fe20003fc4070 */
[----:B------:R-:W-:Y:S01]  /*0a30*/  IMAD.MOV.U32 R26, RZ, RZ, RZ ;  /* 0x000000ffff1a7224 */ /* 0x000fe200078e00ff */
[----:B0-----:R-:W-:Y:S01]  /*0a40*/  MOV R8, R38 ;  /* 0x0000002600087202 */ /* 0x001fe20000000f00 */
[----:B------:R-:W-:Y:S01]  /*0a50*/  IMAD R25, R25, 0x31, RZ ;  /* 0x0000003119197824 */ /* 0x000fe200078e02ff */
[----:B------:R-:W-:-:S03]  /*0a60*/  LOP3.LUT R38, R27, 0xffff, RZ, 0xc0, !PT ;  /* 0x0000ffff1b267812 */ /* 0x000fc600078ec0ff */
[----:B------:R-:W5:Y:S01]  /*0a70*/  @!P2 LDG.E.CONSTANT R26, desc[UR4][R2.64+0x4] ;  /* 0x00000404021aa981 */ /* 0x000f62000c1e9900 */
[----:B------:R-:W-:Y:S01]  /*0a80*/  IMAD R27, R8, 0x7, RZ ;  /* 0x00000007081b7824 */ /* 0x000fe200078e02ff */
[----:B------:R-:W-:Y:S02]  /*0a90*/  LOP3.LUT R36, R36, 0xffff, RZ, 0xc0, !PT ;  /* 0x0000ffff24247812 */ /* 0x000fe400078ec0ff */
[----:B------:R0:W5:Y:S01]  /*0aa0*/  @!P3 LDG.E.CONSTANT R24, desc[UR4][R2.64+0x8] ;  /* 0x000008040218b981 */ /* 0x000162000c1e9900 */
[----:B------:R-:W-:Y:S02]  /*0ab0*/  LOP3.LUT R25, R25, 0xffff, RZ, 0xc0, !PT ;  /* 0x0000ffff19197812 */ /* 0x000fe400078ec0ff */
[C---:B------:R-:W-:Y:S02]  /*0ac0*/  ISETP.LT.U32.OR P5, PT, R36.reuse, 0xfff9, !P1 ;  /* 0x0000fff92400780c */ /* 0x040fe40004fa1470 */
[----:B------:R-:W-:Y:S02]  /*0ad0*/  ISETP.LT.U32.OR P2, PT, R36, 0xfff9, P0 ;  /* 0x0000fff92400780c */ /* 0x000fe40000741470 */
[----:B------:R-:W-:-:S02]  /*0ae0*/  PRMT R39, R40, 0x7710, RZ ;  /* 0x0000771028277816 */ /* 0x000fc400000000ff */
[----:B0-----:R-:W-:Y:S01]  /*0af0*/  LOP3.LUT R2, R27, 0xffff, RZ, 0xc0, !PT ;  /* 0x0000ffff1b027812 */ /* 0x001fe200078ec0ff */
[----:B------:R-:W-:Y:S01]  /*0b00*/  IMAD.MOV.U32 R27, RZ, RZ, RZ ;  /* 0x000000ffff1b7224 */ /* 0x000fe200078e00ff */
[----:B------:R-:W-:Y:S02]  /*0b10*/  IADD3 R36, PT, PT, R15, -0x1, RZ ;  /* 0xffffffff0f247810 */ /* 0x000fe40007ffe0ff */
[----:B------:R-:W-:Y:S01]  /*0b20*/  IADD3 R3, PT, PT, R2, R10, R25 ;  /* 0x0000000a02037210 */ /* 0x000fe20007ffe019 */
[----:B------:R-:W-:Y:S02]  /*0b30*/  HFMA2 R25, -RZ, RZ, 0, 0 ;  /* 0x00000000ff197431 */ /* 0x000fe400000001ff */
[----:B------:R-:W-:Y:S01]  /*0b40*/  IMAD.WIDE R8, R37, 0x4, R12 ;  /* 0x0000000425087825 */ /* 0x000fe200078e020c */
[----:B------:R-:W-:-:S03]  /*0b50*/  LOP3.LUT R36, R36, 0xffff, RZ, 0xc0, !PT ;  /* 0x0000ffff24247812 */ /* 0x000fc600078ec0ff */
[----:B------:R-:W-:Y:S01]  /*0b60*/  IMAD.IADD R28, R28, 0x1, R39 ;  /* 0x000000011c1c7824 */ /* 0x000fe200078e0227 */
[----:B------:R-:W5:Y:S01]  /*0b70*/  @!P4 LDG.E.CONSTANT R27, desc[UR4][R8.64+0x4] ;  /* 0x00000404081bc981 */ /* 0x000f62000c1e9900 */
[----:B------:R-:W-:Y:S02]  /*0b80*/  IMAD.MOV.U32 R39, RZ, RZ, RZ ;  /* 0x000000ffff277224 */ /* 0x000fe400078e00ff */
[----:B------:R-:W-:Y:S01]  /*0b90*/  IMAD R14, R14, 0x31, RZ ;  /* 0x000000310e0e7824 */ /* 0x000fe200078e02ff */
[----:B------:R-:W-:Y:S01]  /*0ba0*/  ISETP.GT.U32.AND P4, PT, R36, 0x6, PT ;  /* 0x000000062400780c */ /* 0x000fe20003f84070 */
[----:B------:R-:W-:Y:S01]  /*0bb0*/  IMAD R36, R29, 0x31, RZ ;  /* 0x000000311d247824 */ /* 0x000fe200078e02ff */
[----:B------:R-:W-:Y:S01]  /*0bc0*/  ISETP.LT.U32.OR P3, PT, R38, 0xfff9, !P1 ;  /* 0x0000fff92600780c */ /* 0x000fe20004f61470 */
[----:B------:R-:W5:Y:S01]  /*0bd0*/  @!P5 LDG.E.CONSTANT R39, desc[UR4][R8.64] ;  /* 0x000000040827d981 */ /* 0x000f62000c1e9900 */
[----:B------:R-:W-:Y:S01]  /*0be0*/  LOP3.LUT R29, R14, 0xffff, RZ, 0xc0, !PT ;  /* 0x0000ffff0e1d7812 */ /* 0x000fe200078ec0ff */
[----:B------:R-:W-:Y:S01]  /*0bf0*/  VIADD R2, R15, 0xfffffff8 ;  /* 0xfffffff80f027836 */ /* 0x000fe20000000000 */
[----:B------:R-:W-:Y:S01]  /*0c00*/  PRMT R14, R21, 0x9910, RZ ;  /* 0x00009910150e7816 */ /* 0x000fe200000000ff */
[----:B------:R0:W5:Y:S01]  /*0c10*/  @!P2 LDG.E.CONSTANT R25, desc[UR4][R8.64+0x8] ;  /* 0x000008040819a981 */ /* 0x000162000c1e9900 */
[----:B------:R-:W-:Y:S01]  /*0c20*/  IMAD R32, R32, 0x31, RZ ;  /* 0x0000003120207824 */ /* 0x000fe200078e02ff */
[----:B------:R-:W-:-:S02]  /*0c30*/  LOP3.LUT R45, R36, 0xffff, RZ, 0xc0, !PT ;  /* 0x0000ffff242d7812 */ /* 0x000fc400078ec0ff */
[----:B------:R-:W-:Y:S01]  /*0c40*/  PRMT R36, R20, 0x9910, RZ ;  /* 0x0000991014247816 */ /* 0x000fe200000000ff */
[----:B------:R-:W-:Y:S01]  /*0c50*/  IMAD R14, R14, 0x7, RZ ;  /* 0x000000070e0e7824 */ /* 0x000fe200078e02ff */
[----:B0-----:R-:W-:Y:S02]  /*0c60*/  PRMT R8, R15, 0x9910, RZ ;  /* 0x000099100f087816 */ /* 0x001fe400000000ff */
[----:B------:R-:W-:Y:S02]  /*0c70*/  PRMT R15, R28, 0x9910, RZ ;  /* 0x000099101c0f7816 */ /* 0x000fe400000000ff */
[----:B------:R-:W-:Y:S01]  /*0c80*/  MOV R41, RZ ;  /* 0x000000ff00297202 */ /* 0x000fe20000000f00 */
[----:B------:R-:W-:Y:S01]  /*0c90*/  IMAD R8, R8, 0x7, RZ ;  /* 0x0000000708087824 */ /* 0x000fe200078e02ff */
[----:B------:R-:W-:Y:S01]  /*0ca0*/  LOP3.LUT R37, R2, 0xffff, RZ, 0xc0, !PT ;  /* 0x0000ffff02257812 */ /* 0x000fe200078ec0ff */
[----:B------:R-:W-:Y:S01]  /*0cb0*/  IMAD.WIDE R2, R3, 0x4, R12 ;  /* 0x0000000403027825 */ /* 0x000fe200078e020c */
[----:B------:R-:W-:-:S03]  /*0cc0*/  LOP3.LUT R9, R32, 0xffff, RZ, 0xc0, !PT ;  /* 0x0000ffff20097812 */ /* 0x000fc600078ec0ff */
[----:B------:R-:W-:Y:S01]  /*0cd0*/  IMAD R32, R36, 0x7, RZ ;  /* 0x0000000724207824 */ /* 0x000fe200078e02ff */
[----:B------:R-:W-:Y:S01]  /*0ce0*/  LOP3.LUT R14, R14, 0xffff, RZ, 0xc0, !PT ;  /* 0x0000ffff0e0e7812 */ /* 0x000fe200078ec0ff */
[----:B------:R-:W-:Y:S01]  /*0cf0*/  IMAD R30, R30, 0x31, RZ ;  /* 0x000000311e1e7824 */ /* 0x000fe200078e02ff */
[----:B------:R-:W-:Y:S01]  /*0d00*/  LOP3.LUT R8, R8, 0xffff, RZ, 0xc0, !PT ;  /* 0x0000ffff08087812 */ /* 0x000fe200078ec0ff */
[----:B------:R-:W-:Y:S01]  /*0d10*/  IMAD R15, R15, 0x7, RZ ;  /* 0x000000070f0f7824 */ /* 0x000fe200078e02ff */
[C---:B------:R-:W-:Y:S01]  /*0d20*/  ISETP.LT.U32.OR P2, PT, R37.reuse, 0xfff9, !P1 ;  /* 0x0000fff92500780c */ /* 0x040fe20004f41470 */
[----:B------:R-:W5:Y:S01]  /*0d30*/  @!P3 LDG.E.CONSTANT R41, desc[UR4][R2.64] ;  /* 0x000000040229b981 */ /* 0x000f62000c1e9900 */
[----:B------:R-:W-:Y:S02]  /*0d40*/  ISETP.LT.U32.OR P5, PT, R38, 0xfff9, P0 ;  /* 0x0000fff92600780c */ /* 0x000fe400007a1470 */
[----:B------:R-:W-:Y:S02]  /*0d50*/  ISETP.LT.U32.OR P3, PT, R37, 0xfff9, P0 ;  /* 0x0000fff92500780c */ /* 0x000fe40000761470 */
[----:B------:R-:W-:-:S02]  /*0d60*/  LOP3.LUT R32, R32, 0xffff, RZ, 0xc0, !PT ;  /* 0x0000ffff20207812 */ /* 0x000fc400078ec0ff */
[----:B------:R-:W-:Y:S02]  /*0d70*/  LOP3.LUT R37, R30, 0xffff, RZ, 0xc0, !PT ;  /* 0x0000ffff1e257812 */ /* 0x000fe400078ec0ff */
[----:B------:R-:W-:Y:S02]  /*0d80*/  LOP3.LUT R15, R15, 0xffff, RZ, 0xc0, !PT ;  /* 0x0000ffff0f0f7812 */ /* 0x000fe400078ec0ff */
[-C--:B------:R-:W-:Y:S01]  /*0d90*/  IADD3 R43, PT, PT, R14, R10.reuse, R29 ;  /* 0x0000000a0e2b7210 */ /* 0x080fe20007ffe01d */
[----:B------:R-:W-:Y:S01]  /*0da0*/  HFMA2 R29, -RZ, RZ, 0, 0 ;  /* 0x00000000ff1d7431 */ /* 0x000fe200000001ff */
[----:B------:R-:W-:Y:S01]  /*0db0*/  IADD3 R9, PT, PT, R8, R10, R9 ;  /* 0x0000000a08097210 */ /* 0x000fe20007ffe009 */
[----:B------:R-:W-:Y:S01]  /*0dc0*/  VIADD R30, R28, 0xfffffff8 ;  /* 0xfffffff81c1e7836 */ /* 0x000fe20000000000 */
[----:B------:R-:W-:Y:S01]  /*0dd0*/  IADD3 R32, PT, PT, R32, R16, R45 ;  /* 0x0000001020207210 */ /* 0x000fe20007ffe02d */
[----:B------:R-:W-:Y:S01]  /*0de0*/  IMAD.MOV.U32 R47, RZ, RZ, RZ ;  /* 0x000000ffff2f7224 */ /* 0x000fe200078e00ff */
[----:B------:R-:W-:Y:S01]  /*0df0*/  IADD3 R45, PT, PT, R15, R10, R37 ;  /* 0x0000000a0f2d7210 */ /* 0x000fe20007ffe025 */
[--C-:B------:R-:W-:Y:S01]  /*0e00*/  IMAD.WIDE R14, R9, 0x4, R12.reuse ;  /* 0x00000004090e7825 */ /* 0x100fe200078e020c */
[----:B------:R-:W-:Y:S01]  /*0e10*/  LOP3.LUT R30, R30, 0xffff, RZ, 0xc0, !PT ;  /* 0x0000ffff1e1e7812 */ /* 0x000fe200078ec0ff */
[----:B------:R-:W5:Y:S03]  /*0e20*/  @!P5 LDG.E.CONSTANT R29, desc[UR4][R2.64+0x8] ;  /* 0x00000804021dd981 */ /* 0x000f66000c1e9900 */
[----:B------:R-:W-:Y:S01]  /*0e30*/  ISETP.LT.U32.OR P5, PT, R30, 0xfff9, !P1 ;  /* 0x0000fff91e00780c */ /* 0x000fe20004fa1470 */
[----:B------:R-:W5:Y:S01]  /*0e40*/  @!P2 LDG.E.CONSTANT R47, desc[UR4][R14.64] ;  /* 0x000000040e2fa981 */ /* 0x000f62000c1e9900 */
[----:B------:R-:W-:Y:S01]  /*0e50*/  ISETP.GT.U32.AND P2, PT, R19, 0xbf, PT ;  /* 0x000000bf1300780c */ /* 0x000fe20003f44070 */
[----:B------:R-:W-:Y:S01]  /*0e60*/  IMAD.MOV.U32 R37, RZ, RZ, RZ ;  /* 0x000000ffff257224 */ /* 0x000fe200078e00ff */
[----:B------:R-:W-:Y:S01]  /*0e70*/  MOV R51, RZ ;  /* 0x000000ff00337202 */ /* 0x000fe20000000f00 */
[----:B------:R-:W-:Y:S01]  /*0e80*/  IMAD.WIDE R8, R45, 0x4, R12 ;  /* 0x000000042d087825 */ /* 0x000fe200078e020c */
[----:B------:R-:W-:-:S03]  /*0e90*/  IADD3 R11, PT, PT, R11, -0x1, RZ ;  /* 0xffffffff0b0b7810 */ /* 0x000fc60007ffe0ff */
[----:B------:R0:W5:Y:S04]  /*0ea0*/  @!P6 LDG.E.CONSTANT R37, desc[UR4][R2.64+0x4] ;  /* 0x000004040225e981 */ /* 0x000168000c1e9900 */
[----:B------:R-:W5:Y:S01]  /*0eb0*/  @!P5 LDG.E.CONSTANT R51, desc[UR4][R8.64] ;  /* 0x000000040833d981 */ /* 0x000f62000c1e9900 */
[----:B------:R-:W-:Y:S01]  /*0ec0*/  ISETP.LT.U32.OR P5, PT, R31, 0xfff9, P0 ;  /* 0x0000fff91f00780c */ /* 0x000fe200007a1470 */
[----:B------:R-:W-:Y:S01]  /*0ed0*/  VIADD R31, R32, 0xfffffff8 ;  /* 0xfffffff8201f7836 */ /* 0x000fe20000000000 */
[----:B0-----:R-:W0:Y:S01]  /*0ee0*/  @!P2 LDC.64 R2, c[0x0][0x388] ;  /* 0x0000e200ff02ab82 */ /* 0x001e220000000a00 */
[----:B------:R-:W-:Y:S01]  /*0ef0*/  LOP3.LUT R38, R11, 0xff, RZ, 0xc0, !PT ;  /* 0x000000ff0b267812 */ /* 0x000fe200078ec0ff */
[----:B------:R-:W-:Y:S01]  /*0f00*/  IMAD.WIDE R10, R43, 0x4, R12 ;  /* 0x000000042b0a7825 */ /* 0x000fe200078e020c */
[----:B------:R-:W-:-:S03]  /*0f10*/  IADD3 R36, PT, PT, R21, -0x8, RZ ;  /* 0xfffffff815247810 */ /* 0x000fc60007ffe0ff */
[----:B------:R-:W-:Y:S01]  /*0f20*/  IMAD.WIDE R12, R31, 0x4, R12 ;  /* 0x000000041f0c7825 */ /* 0x000fe200078e020c */
[----:B------:R-:W-:Y:S02]  /*0f30*/  IADD3 R31, PT, PT, R20, -0x8, RZ ;  /* 0xfffffff8141f7810 */ /* 0x000fe40007ffe0ff */
[----:B------:R-:W-:Y:S02]  /*0f40*/  LOP3.LUT R36, R36, 0xffff, RZ, 0xc0, !PT ;  /* 0x0000ffff24247812 */ /* 0x000fe400078ec0ff */
[----:B------:R-:W-:Y:S01]  /*0f50*/  LOP3.LUT R31, R31, 0xffff, RZ, 0xc0, !PT ;  /* 0x0000ffff1f1f7812 */ /* 0x000fe200078ec0ff */
[----:B------:R-:W-:Y:S01]  /*0f60*/  @!P2 IMAD R43, R4, 0xc0, R19 ;  /* 0x000000c0042ba824 */ /* 0x000fe200078e0213 */
[----:B------:R-:W-:Y:S02]  /*0f70*/  ISETP.LT.U32.OR P6, PT, R36, 0xfff9, !P1 ;  /* 0x0000fff92400780c */ /* 0x000fe40004fc1470 */
[----:B------:R-:W-:Y:S01]  /*0f80*/  ISETP.LT.U32.OR P1, PT, R31, 0xfff9, !P1 ;  /* 0x0000fff91f00780c */ /* 0x000fe20004f21470 */
[----:B------:R-:W-:-:S02]  /*0f90*/  HFMA2 R53, -RZ, RZ, 0, 0 ;  /* 0x00000000ff357431 */ /* 0x000fc400000001ff */
[----:B------:R-:W-:Y:S02]  /*0fa0*/  @!P2 IMAD R43, R43, 0x3, RZ ;  /* 0x000000032b2ba824 */ /* 0x000fe400078e02ff */
[----:B------:R-:W-:Y:S02]  /*0fb0*/  IMAD.MOV.U32 R49, RZ, RZ, RZ ;  /* 0x000000ffff317224 */ /* 0x000fe400078e00ff */
[----:B0-----:R-:W-:-:S04]  /*0fc0*/  @!P2 IMAD.WIDE.U32 R2, R43, 0x4, R2 ;  /* 0x000000042b02a825 */ /* 0x001fc800078e0002 */
[----:B------:R-:W5:Y:S04]  /*0fd0*/  @!P6 LDG.E.CONSTANT R49, desc[UR4][R10.64] ;  /* 0x000000040a31e981 */ /* 0x000f68000c1e9900 */
[----:B------:R-:W5:Y:S04]  /*0fe0*/  @!P1 LDG.E.CONSTANT R53, desc[UR4][R12.64] ;  /* 0x000000040c359981 */ /* 0x000f68000c1e9900 */
[----:B------:R-:W5:Y:S01]  /*0ff0*/  @!P2 LDG.E.CONSTANT R2, desc[UR4][R2.64] ;  /* 0x000000040202a981 */ /* 0x000f62000c1e9900 */
[C---:B------:R-:W-:Y:S01]  /*1000*/  IMAD R32, R19.reuse, 0x4, R34 ;  /* 0x0000000413207824 */ /* 0x040fe200078e0222 */
[----:B------:R-:W-:Y:S01]  /*1010*/  BAR.SYNC.DEFER_BLOCKING 0x0 ;  /* 0x0000000000007b1d */ /* 0x000fe20000010000 */
[----:B------:R-:W-:-:S05]  /*1020*/  @!P2 IMAD R55, R19, 0x4, R18 ;  /* 0x000000041337a824 */ /* 0x000fca00078e0212 */
[----:B--2---:R0:W-:Y:S02]  /*1030*/  STS [R32], R33 ;  /* 0x0000002120007388 */ /* 0x0041e40000000800 */
[----:B0-----:R-:W-:Y:S02]  /*1040*/  IMAD R33, R0, 0x38, R19 ;  /* 0x0000003800217824 */ /* 0x001fe400078e0213 */
[----:B---3--:R-:W-:Y:S03]  /*1050*/  STS [R32+0xe00], R5 ;  /* 0x000e000520007388 */ /* 0x008fe60000000800 */
[----:B------:R-:W-:Y:S02]  /*1060*/  LEA R33, R33, R34, 0x2 ;  /* 0x0000002221217211 */ /* 0x000fe400078e10ff */
[----:B------:R-:W-:Y:S01]  /*1070*/  ISETP.GT.U32.AND P6, PT, R38, 0x6, PT ;  /* 0x000000062600780c */ /* 0x000fe20003fc4070 */
[----:B----4-:R0:W-:Y:S02]  /*1080*/  STS [R32+0x700], R35 ;  /* 0x0007002320007388 */ /* 0x0101e40000000800 */
[----:B0-----:R-:W-:-:S02]  /*1090*/  IMAD R35, R0, 0xc, R18 ;  /* 0x0000000c00237824 */ /* 0x001fc400078e0212 */
[----:B-----5:R0:W-:Y:S04]  /*10a0*/  STS [R32+0x1500], R39 ;  /* 0x0015002720007388 */ /* 0x0201e80000000800 */
[----:B------:R1:W-:Y:S04]  /*10b0*/  STS [R32+0x1c00], R41 ;  /* 0x001c002920007388 */ /* 0x0003e80000000800 */
[----:B------:R-:W-:Y:S04]  /*10c0*/  STS [R32+0x2300], R47 ;  /* 0x0023002f20007388 */ /* 0x000fe80000000800 */
[----:B------:R-:W-:Y:S04]  /*10d0*/  STS [R32+0x3100], R51 ;  /* 0x0031003320007388 */ /* 0x000fe80000000800 */
[----:B------:R-:W-:Y:S04]  /*10e0*/  STS [R32+0x2a00], R49 ;  /* 0x002a003120007388 */ /* 0x000fe80000000800 */
[----:B------:R-:W-:Y:S04]  /*10f0*/  STS [R32+0x3800], R53 ;  /* 0x0038003520007388 */ /* 0x000fe80000000800 */
[----:B------:R-:W-:Y:S01]  /*1100*/  @!P2 STS [R55], R2 ;  /* 0x000000023700a388 */ /* 0x000fe20000000800 */
[----:B------:R-:W-:Y:S06]  /*1110*/  BAR.SYNC.DEFER_BLOCKING 0x0 ;  /* 0x0000000000007b1d */ /* 0x000fec0000010000 */
[----:B------:R-:W-:Y:S04]  /*1120*/  LDS R3, [R33] ;  /* 0x0000000021037984 */ /* 0x000fe80000000800 */
[----:B------:R-:W2:Y:S04]  /*1130*/  LDS R0, [R35] ;  /* 0x0000000023007984 */ /* 0x000ea80000000800 */
[----:B------:R-:W3:Y:S04]  /*1140*/  LDS R40, [R33+0x1c] ;  /* 0x00001c0021287984 */ /* 0x000ee80000000800 */
[----:B------:R-:W4:Y:S04]  /*1150*/  LDS R38, [R35+0x4] ;  /* 0x0000040023267984 */ /* 0x000f280000000800 */
[----:B------:R-:W5:Y:S04]  /*1160*/  LDS R42, [R33+0x38] ;  /* 0x00003800212a7984 */ /* 0x000f680000000800 */
[----:B------:R-:W5:Y:S04]  /*1170*/  LDS R34, [R35+0x8] ;  /* 0x0000080023227984 */ /* 0x000f680000000800 */
[----:B------:R-:W5:Y:S04]  /*1180*/  LDS R5, [R33+0x54] ;  /* 0x0000540021057984 */ /* 0x000f680000000800 */
[----:B------:R-:W5:Y:S04]  /*1190*/  LDS R47, [R33+0x70] ;  /* 0x00007000212f7984 */ /* 0x000f680000000800 */
[----:B------:R-:W5:Y:S01]  /*11a0*/  LDS R49, [R33+0x8c] ;  /* 0x00008c0021317984 */ /* 0x000f620000000800 */
[----:B0-----:R-:W-:-:S02]  /*11b0*/  HFMA2 R39, -RZ, RZ, 0, 0 ;  /* 0x00000000ff277431 */ /* 0x001fc400000001ff */
[----:B-1----:R-:W-:Y:S02]  /*11c0*/  IMAD.MOV.U32 R41, RZ, RZ, RZ ;  /* 0x000000ffff297224 */ /* 0x002fe400078e00ff */
[----:B------:R-:W-:Y:S01]  /*11d0*/  VIADD R21, R21, 0xffffffff ;  /* 0xffffffff15157836 */ /* 0x000fe20000000000 */
[----:B------:R-:W-:Y:S02]  /*11e0*/  IADD3 R20, PT, PT, R20, -0x1, RZ ;  /* 0xffffffff14147810 */ /* 0x000fe40007ffe0ff */
[----:B------:R-:W-:Y:S01]  /*11f0*/  MOV R43, RZ ;  /* 0x000000ff002b7202 */ /* 0x000fe20000000f00 */
[----:B------:R-:W5:Y:S01]  /*1200*/  @!P4 LDG.E.CONSTANT R41, desc[UR4][R14.64+0x4] ;  /* 0x000004040e29c981 */ /* 0x000f62000c1e9900 */
[----:B------:R-:W-:Y:S01]  /*1210*/  LOP3.LUT R21, R21, 0xffff, RZ, 0xc0, !PT ;  /* 0x0000ffff15157812 */ /* 0x000fe200078ec0ff */
[----:B--2---:R-:W-:Y:S02]  /*1220*/  FFMA R3, R3, R0, RZ ;  /* 0x0000000003037223 */ /* 0x004fe400000000ff */
[----:B------:R4:W2:Y:S01]  /*1230*/  @!P3 LDG.E.CONSTANT R39, desc[UR4][R14.64+0x8] ;  /* 0x000008040e27b981 */ /* 0x0008a2000c1e9900 */
[----:B------:R-:W-:Y:S01]  /*1240*/  LOP3.LUT R20, R20, 0xffff, RZ, 0xc0, !PT ;  /* 0x0000ffff14147812 */ /* 0x000fe200078ec0ff */
[----:B------:R-:W-:Y:S01]  /*1250*/  IMAD.MOV.U32 R45, RZ, RZ, RZ ;  /* 0x000000ffff2d7224 */ /* 0x000fe200078e00ff */
[----:B------:R-:W-:Y:S01]  /*1260*/  ISETP.GT.U32.AND P3, PT, R21, 0x6, PT ;  /* 0x000000061500780c */ /* 0x000fe20003f64070 */
[----:B------:R-:W2:Y:S01]  /*1270*/  @!P5 LDG.E.CONSTANT R43, desc[UR4][R6.64+0x8] ;  /* 0x00000804062bd981 */ /* 0x000ea2000c1e9900 */
[----:B---3--:R-:W-:Y:S01]  /*1280*/  FFMA R21, R0, R40, RZ ;  /* 0x0000002800157223 */ /* 0x008fe200000000ff */
[----:B------:R-:W-:Y:S01]  /*1290*/  ISETP.GT.U32.AND P5, PT, R20, 0x6, PT ;  /* 0x000000061400780c */ /* 0x000fe20003fa4070 */
[----:B------:R-:W-:Y:S01]  /*12a0*/  VIADD R28, R28, 0xffffffff ;  /* 0xffffffff1c1c7836 */ /* 0x000fe20000000000 */
[----:B------:R0:W3:Y:S01]  /*12b0*/  @!P6 LDG.E.CONSTANT R45, desc[UR4][R6.64+0x4] ;  /* 0x00000404062de981 */ /* 0x0000e2000c1e9900 */
[----:B----4-:R-:W-:-:S02]  /*12c0*/  FFMA R15, R40, R38, R3 ;  /* 0x00000026280f7223 */ /* 0x010fc40000000003 */
[----:B------:R-:W1:Y:S01]  /*12d0*/  @!P2 LDC.64 R2, c[0x0][0x388] ;  /* 0x0000e200ff02ab82 */ /* 0x000e620000000a00 */
[----:B-----5:R-:W-:Y:S01]  /*12e0*/  FFMA R21, R38, R42, R21 ;  /* 0x0000002a26157223 */ /* 0x020fe20000000015 */
[----:B------:R-:W-:Y:S01]  /*12f0*/  FFMA R20, R42, R34, R15 ;  /* 0x000000222a147223 */ /* 0x000fe2000000000f */
[----:B------:R-:W-:Y:S01]  /*1300*/  FFMA R15, R0, R42, RZ ;  /* 0x0000002a000f7223 */ /* 0x000fe200000000ff */
[----:B------:R-:W-:Y:S01]  /*1310*/  LOP3.LUT R28, R28, 0xffff, RZ, 0xc0, !PT ;  /* 0x0000ffff1c1c7812 */ /* 0x000fe200078ec0ff */
[----:B------:R-:W-:Y:S02]  /*1320*/  HFMA2 R57, -RZ, RZ, 0, 0 ;  /* 0x00000000ff397431 */ /* 0x000fe400000001ff */
[-C--:B0-----:R-:W-:Y:S01]  /*1330*/  FFMA R6, R0, R5.reuse, RZ ;  /* 0x0000000500067223 */ /* 0x081fe200000000ff */
[-C--:B------:R-:W-:Y:S01]  /*1340*/  FFMA R15, R38, R5.reuse, R15 ;  /* 0x00000005260f7223 */ /* 0x080fe2000000000f */
[----:B------:R-:W-:Y:S01]  /*1350*/  FFMA R5, R34, R5, R21 ;  /* 0x0000000522057223 */ /* 0x000fe20000000015 */
[----:B------:R-:W-:Y:S01]  /*1360*/  MOV R53, RZ ;  /* 0x000000ff00357202 */ /* 0x000fe20000000f00 */
[-C--:B------:R-:W-:Y:S01]  /*1370*/  FFMA R14, R0, R47.reuse, RZ ;  /* 0x0000002f000e7223 */ /* 0x080fe200000000ff */
[-C--:B------:R-:W-:Y:S01]  /*1380*/  FFMA R21, R38, R47.reuse, R6 ;  /* 0x0000002f26157223 */ /* 0x080fe20000000006 */
[----:B------:R-:W-:Y:S01]  /*1390*/  FFMA R6, R34, R47, R15 ;  /* 0x0000002f22067223 */ /* 0x000fe2000000000f */
[----:B------:R-:W-:-:S02]  /*13a0*/  IMAD.MOV.U32 R55, RZ, RZ, RZ ;  /* 0x000000ffff377224 */ /* 0x000fc400078e00ff */
[-C--:B------:R-:W-:Y:S01]  /*13b0*/  FFMA R15, R38, R49.reuse, R14 ;  /* 0x00000031260f7223 */ /* 0x080fe2000000000e */
[-C--:B------:R-:W-:Y:S01]  /*13c0*/  FFMA R14, R34, R49.reuse, R21 ;  /* 0x00000031220e7223 */ /* 0x080fe20000000015 */
[----:B------:R-:W-:Y:S01]  /*13d0*/  ISETP.GT.U32.AND P4, PT, R28, 0x6, PT ;  /* 0x000000061c00780c */ /* 0x000fe20003f84070 */
[----:B------:R-:W-:Y:S01]  /*13e0*/  @!P2 IMAD R21, R4, 0xc0, R19 ;  /* 0x000000c00415a824 */ /* 0x000fe200078e0213 */
[----:B------:R-:W4:Y:S03]  /*13f0*/  @!P3 LDG.E.CONSTANT R53, desc[UR4][R10.64+0x4] ;  /* 0x000004040a35b981 */ /* 0x000f26000c1e9900 */
[----:B------:R-:W-:Y:S01]  /*1400*/  @!P2 IMAD R21, R21, 0x3, RZ ;  /* 0x000000031515a824 */ /* 0x000fe200078e02ff */
[----:B------:R-:W5:Y:S03]  /*1410*/  @!P5 LDG.E.CONSTANT R57, desc[UR4][R12.64+0x4] ;  /* 0x000004040c39d981 */ /* 0x000f66000c1e9900 */
[----:B-1----:R-:W-:Y:S01]  /*1420*/  @!P2 IMAD.WIDE.U32 R2, R21, 0x4, R2 ;  /* 0x000000041502a825 */ /* 0x002fe200078e0002 */
[----:B------:R-:W0:Y:S04]  /*1430*/  LDS R7, [R33+0xa8] ;  /* 0x0000a80021077984 */ /* 0x000e280000000800 */
[----:B------:R-:W2:Y:S04]  /*1440*/  @!P4 LDG.E.CONSTANT R55, desc[UR4][R8.64+0x4] ;  /* 0x000004040837c981 */ /* 0x000ea8000c1e9900 */
[----:B------:R-:W2:Y:S01]  /*1450*/  @!P2 LDG.E.CONSTANT R2, desc[UR4][R2.64+0x4] ;  /* 0x000004040202a981 */ /* 0x000ea2000c1e9900 */
[----:B------:R-:W-:-:S03]  /*1460*/  FFMA R49, R0, R49, RZ ;  /* 0x0000003100317223 */ /* 0x000fc600000000ff */
[----:B------:R-:W1:Y:S01]  /*1470*/  LDS R47, [R33+0xc4] ;  /* 0x0000c400212f7984 */ /* 0x000e620000000800 */
[----:B------:R-:W-:Y:S02]  /*1480*/  @!P2 IMAD R59, R19, 0x4, R18 ;  /* 0x00000004133ba824 */ /* 0x000fe400078e0212 */
[-C--:B0-----:R-:W-:Y:S01]  /*1490*/  FFMA R51, R0, R7.reuse, RZ ;  /* 0x0000000700337223 */ /* 0x081fe200000000ff */
[-C--:B------:R-:W-:Y:S01]  /*14a0*/  FFMA R49, R38, R7.reuse, R49 ;  /* 0x0000000726317223 */ /* 0x080fe20000000031 */
[----:B------:R-:W-:Y:S02]  /*14b0*/  FFMA R7, R34, R7, R15 ;  /* 0x0000000722077223 */ /* 0x000fe4000000000f */
[----:B------:R-:W-:Y:S01]  /*14c0*/  LDS R15, [R33+0xe0] ;  /* 0x0000e000210f7984 */ /* 0x000fe20000000800 */
[----:B------:R-:W-:Y:S06]  /*14d0*/  BAR.SYNC.DEFER_BLOCKING 0x0 ;  /* 0x0000000000007b1d */ /* 0x000fec0000010000 */
[----:B------:R-:W-:Y:S04]  /*14e0*/  STS [R32], R22 ;  /* 0x0000001620007388 */ /* 0x000fe80000000800 */
[----:B------:R1:W-:Y:S04]  /*14f0*/  STS [R32+0x700], R26 ;  /* 0x0007001a20007388 */ /* 0x0003e80000000800 */
[----:B------:R-:W-:Y:S04]  /*1500*/  STS [R32+0x1500], R27 ;  /* 0x0015001b20007388 */ /* 0x000fe80000000800 */
[----:B------:R-:W-:Y:S01]  /*1510*/  STS [R32+0x1c00], R37 ;  /* 0x001c002520007388 */ /* 0x000fe20000000800 */
[----:B------:R-:W-:Y:S01]  /*1520*/  ISETP.LT.U32.OR P1, PT, R36, 0xfff9, P0 ;  /* 0x0000fff92400780c */ /* 0x000fe20000721470 */
[----:B-1----:R-:W-:Y:S01]  /*1530*/  FFMA R26, R34, R47, R49 ;  /* 0x0000002f221a7223 */ /* 0x002fe20000000031 */
[----:B------:R-:W-:-:S02]  /*1540*/  @!P2 IMAD R4, R4, 0xc0, R19 ;  /* 0x000000c00404a824 */ /* 0x000fc400078e0213 */
[----:B------:R-:W-:Y:S01]  /*1550*/  HFMA2 R49, -RZ, RZ, 0, 0 ;  /* 0x00000000ff317431 */ /* 0x000fe200000001ff */
[----:B------:R-:W-:Y:S04]  /*1560*/  STS [R32+0x2300], R41 ;  /* 0x0023002920007388 */ /* 0x000fe80000000800 */
[----:B---3--:R0:W-:Y:S04]  /*1570*/  STS [R32+0xe00], R45 ;  /* 0x000e002d20007388 */ /* 0x0081e80000000800 */
[----:B----4-:R-:W-:Y:S04]  /*1580*/  STS [R32+0x2a00], R53 ;  /* 0x002a003520007388 */ /* 0x010fe80000000800 */
[----:B-----5:R-:W-:Y:S04]  /*1590*/  STS [R32+0x3800], R57 ;  /* 0x0038003920007388 */ /* 0x020fe80000000800 */
[----:B--2---:R-:W-:Y:S04]  /*15a0*/  STS [R32+0x3100], R55 ;  /* 0x0031003720007388 */ /* 0x004fe80000000800 */
[----:B------:R-:W-:Y:S01]  /*15b0*/  @!P2 STS [R59], R2 ;  /* 0x000000023b00a388 */ /* 0x000fe20000000800 */
[----:B------:R-:W-:Y:S06]  /*15c0*/  BAR.SYNC.DEFER_BLOCKING 0x0 ;  /* 0x0000000000007b1d */ /* 0x000fec0000010000 */
[----:B------:R-:W-:Y:S04]  /*15d0*/  LDS R3, [R33] ;  /* 0x0000000021037984 */ /* 0x000fe80000000800 */
[----:B------:R-:W1:Y:S01]  /*15e0*/  LDS R21, [R35] ;  /* 0x0000000023157984 */ /* 0x000e620000000800 */
[----:B0-----:R-:W-:Y:S01]  /*15f0*/  FFMA R45, R38, R47, R51 ;  /* 0x0000002f262d7223 */ /* 0x001fe20000000033 */
[----:B------:R-:W-:-:S02]  /*1600*/  MOV R47, RZ ;  /* 0x000000ff002f7202 */ /* 0x000fc40000000f00 */
[----:B------:R-:W-:Y:S04]  /*1610*/  LDS R41, [R33+0x1c] ;  /* 0x00001c0021297984 */ /* 0x000fe80000000800 */
[----:B------:R-:W2:Y:S01]  /*1620*/  @!P1 LDG.E.CONSTANT R47, desc[UR4][R10.64+0x8] ;  /* 0x000008040a2f9981 */ /* 0x000ea2000c1e9900 */
[----:B------:R-:W-:Y:S02]  /*1630*/  ISETP.LT.U32.OR P1, PT, R31, 0xfff9, P0 ;  /* 0x0000fff91f00780c */ /* 0x000fe40000721470 */
[----:B------:R-:W-:Y:S01]  /*1640*/  ISETP.LT.U32.OR P0, PT, R30, 0xfff9, P0 ;  /* 0x0000fff91e00780c */ /* 0x000fe20000701470 */
[----:B------:R-:W-:Y:S01]  /*1650*/  @!P2 IMAD R31, R4, 0x3, RZ ;  /* 0x00000003041fa824 */ /* 0x000fe200078e02ff */
[----:B------:R-:W-:Y:S04]  /*1660*/  LDS R37, [R35+0x4] ;  /* 0x0000040023257984 */ /* 0x000fe80000000800 */
[----:B------:R-:W0:Y:S04]  /*1670*/  LDS R40, [R33+0x38] ;  /* 0x0000380021287984 */ /* 0x000e280000000800 */
[----:B------:R-:W-:Y:S04]  /*1680*/  LDS R27, [R35+0x8] ;  /* 0x00000800231b7984 */ /* 0x000fe80000000800 */
[----:B------:R-:W3:Y:S04]  /*1690*/  @!P1 LDG.E.CONSTANT R49, desc[UR4][R12.64+0x8] ;  /* 0x000008040c319981 */ /* 0x000ee8000c1e9900 */
[----:B------:R-:W4:Y:S04]  /*16a0*/  LDS R38, [R33+0x54] ;  /* 0x0000540021267984 */ /* 0x000f280000000800 */
[----:B------:R-:W-:Y:S04]  /*16b0*/  LDS R36, [R33+0x70] ;  /* 0x0000700021247984 */ /* 0x000fe80000000800 */
[----:B------:R-:W5:Y:S01]  /*16c0*/  LDS R28, [R33+0x8c] ;  /* 0x00008c00211c7984 */ /* 0x000f620000000800 */
[----:B-1----:R-:W-:-:S03]  /*16d0*/  FFMA R42, R3, R21, R20 ;  /* 0x00000015032a7223 */ /* 0x002fc60000000014 */
[----:B------:R-:W1:Y:S01]  /*16e0*/  LDS R0, [R33+0xa8] ;  /* 0x0000a80021007984 */ /* 0x000e620000000800 */
[----:B------:R-:W0:Y:S03]  /*16f0*/  @!P2 LDC.64 R2, c[0x0][0x388] ;  /* 0x0000e200ff02ab82 */ /* 0x000e260000000a00 */
[----:B------:R-:W1:Y:S04]  /*1700*/  LDS R22, [R33+0xc4] ;  /* 0x0000c40021167984 */ /* 0x000e680000000800 */
[----:B------:R-:W1:Y:S01]  /*1710*/  LDS R20, [R33+0xe0] ;  /* 0x0000e00021147984 */ /* 0x000e620000000800 */
[----:B------:R-:W-:Y:S01]  /*1720*/  BAR.SYNC.DEFER_BLOCKING 0x0 ;  /* 0x0000000000007b1d */ /* 0x000fe20000010000 */
[----:B0-----:R-:W-:-:S04]  /*1730*/  @!P2 IMAD.WIDE.U32 R2, R31, 0x4, R2 ;  /* 0x000000041f02a825 */ /* 0x001fc800078e0002 */
[----:B------:R-:W-:Y:S02]  /*1740*/  IMAD.MOV.U32 R31, RZ, RZ, RZ ;  /* 0x000000ffff1f7224 */ /* 0x000fe400078e00ff */
[----:B------:R0:W3:Y:S04]  /*1750*/  @!P2 LDG.E.CONSTANT R2, desc[UR4][R2.64+0x8] ;  /* 0x000008040202a981 */ /* 0x0000e8000c1e9900 */
[----:B------:R-:W3:Y:S01]  /*1760*/  @!P0 LDG.E.CONSTANT R31, desc[UR4][R8.64+0x8] ;  /* 0x00000804081f8981 */ /* 0x000ee2000c1e9900 */
[----:B------:R-:W-:-:S03]  /*1770*/  @!P2 IMAD R19, R19, 0x4, R18 ;  /* 0x000000041313a824 */ /* 0x000fc600078e0212 */
[----:B------:R1:W-:Y:S04]  /*1780*/  STS [R32], R23 ;  /* 0x0000001720007388 */ /* 0x0003e80000000800 */
[----:B------:R-:W-:Y:S04]  /*1790*/  STS [R32+0x700], R24 ;  /* 0x0007001820007388 */ /* 0x000fe80000000800 */
[----:B------:R-:W-:Y:S04]  /*17a0*/  STS [R32+0xe00], R43 ;  /* 0x000e002b20007388 */ /* 0x000fe80000000800 */
[----:B------:R-:W-:Y:S04]  /*17b0*/  STS [R32+0x1500], R25 ;  /* 0x0015001920007388 */ /* 0x000fe80000000800 */
[----:B------:R-:W-:Y:S04]  /*17c0*/  STS [R32+0x1c00], R29 ;  /* 0x001c001d20007388 */ /* 0x000fe80000000800 */
[----:B------:R-:W-:Y:S01]  /*17d0*/  STS [R32+0x2300], R39 ;  /* 0x0023002720007388 */ /* 0x000fe20000000800 */
[----:B0-----:R-:W-:-:S02]  /*17e0*/  IMAD R3, R17, 0x31, RZ ;  /* 0x0000003111037824 */ /* 0x001fc400078e02ff */
[----:B------:R-:W-:Y:S01]  /*17f0*/  FFMA R45, R34, R15, R45 ;  /* 0x0000000f222d7223 */ /* 0x000fe2000000002d */
[----:B------:R-:W-:Y:S02]  /*1800*/  FFMA R6, R21, R40, R6 ;  /* 0x0000002815067223 */ /* 0x000fe40000000006 */
[----:B------:R-:W-:Y:S02]  /*1810*/  LOP3.LUT R3, R3, 0xffff, RZ, 0xc0, !PT ;  /* 0x0000ffff03037812 */ /* 0x000fe400078ec0ff */
[-C--:B----4-:R-:W-:Y:S01]  /*1820*/  FFMA R6, R37, R38.reuse, R6 ;  /* 0x0000002625067223 */ /* 0x090fe20000000006 */
[C---:B------:R-:W-:Y:S01]  /*1830*/  FFMA R14, R21.reuse, R38, R14 ;  /* 0x00000026150e7223 */ /* 0x040fe2000000000e */
[C---:B-----5:R-:W-:Y:S01]  /*1840*/  FFMA R26, R21.reuse, R28, R26 ;  /* 0x0000001c151a7223 */ /* 0x060fe2000000001a */
[----:B------:R-:W-:Y:S01]  /*1850*/  IADD3 R11, PT, PT, R16, R3, RZ ;  /* 0x00000003100b7210 */ /* 0x000fe20007ffe0ff */
[----:B-1----:R-:W-:Y:S01]  /*1860*/  FFMA R45, R21, R0, R45 ;  /* 0x00000000152d7223 */ /* 0x002fe2000000002d */
[C---:B------:R-:W-:Y:S01]  /*1870*/  FFMA R14, R37.reuse, R36, R14 ;  /* 0x00000024250e7223 */ /* 0x040fe2000000000e */
[----:B------:R-:W-:-:S02]  /*1880*/  FFMA R26, R37, R0, R26 ;  /* 0x00000000251a7223 */ /* 0x000fc4000000001a */
[----:B------:R-:W-:Y:S01]  /*1890*/  FFMA R45, R37, R22, R45 ;  /* 0x00000016252d7223 */ /* 0x000fe2000000002d */
[C---:B------:R-:W-:Y:S01]  /*18a0*/  FFMA R23, R27.reuse, R28, R14 ;  /* 0x0000001c1b177223 */ /* 0x040fe2000000000e */
[C---:B------:R-:W-:Y:S02]  /*18b0*/  FFMA R26, R27.reuse, R22, R26 ;  /* 0x000000161b1a7223 */ /* 0x040fe4000000001a */
[----:B------:R-:W-:Y:S01]  /*18c0*/  FFMA R20, R27, R20, R45 ;  /* 0x000000141b147223 */ /* 0x000fe2000000002d */
[----:B--2---:R-:W-:Y:S04]  /*18d0*/  STS [R32+0x2a00], R47 ;  /* 0x002a002f20007388 */ /* 0x004fe80000000800 */
[----:B---3--:R-:W-:Y:S04]  /*18e0*/  STS [R32+0x3800], R49 ;  /* 0x0038003120007388 */ /* 0x008fe80000000800 */
[----:B------:R-:W-:Y:S04]  /*18f0*/  STS [R32+0x3100], R31 ;  /* 0x0031001f20007388 */ /* 0x000fe80000000800 */
[----:B------:R0:W-:Y:S01]  /*1900*/  @!P2 STS [R19], R2 ;  /* 0x000000021300a388 */ /* 0x0001e20000000800 */
[----:B------:R-:W-:Y:S01]  /*1910*/  BAR.SYNC.DEFER_BLOCKING 0x0 ;  /* 0x0000000000007b1d */ /* 0x000fe20000010000 */
[----:B0-----:R-:W-:-:S05]  /*1920*/  FFMA R2, R21, R41, R5 ;  /* 0x0000002915027223 */ /* 0x001fca0000000005 */
[----:B------:R-:W-:Y:S04]  /*1930*/  LDS R12, [R33] ;  /* 0x00000000210c7984 */ /* 0x000fe80000000800 */
[----:B------:R-:W-:Y:S04]  /*1940*/  LDS R10, [R35] ;  /* 0x00000000230a7984 */ /* 0x000fe80000000800 */
[----:B------:R-:W0:Y:S04]  /*1950*/  LDS R18, [R33+0x1c] ;  /* 0x00001c0021127984 */ /* 0x000e280000000800 */
[----:B------:R-:W1:Y:S04]  /*1960*/  LDS R24, [R33+0x38] ;  /* 0x0000380021187984 */ /* 0x000e680000000800 */
[----:B------:R-:W2:Y:S04]  /*1970*/  LDS R30, [R33+0x54] ;  /* 0x00005400211e7984 */ /* 0x000ea80000000800 */
[----:B------:R-:W3:Y:S04]  /*1980*/  LDS R17, [R33+0x70] ;  /* 0x0000700021117984 */ /* 0x000ee80000000800 */
[----:B------:R-:W4:Y:S04]  /*1990*/  LDS R13, [R33+0x8c] ;  /* 0x00008c00210d7984 */ /* 0x000f280000000800 */
[----:B------:R-:W5:Y:S04]  /*19a0*/  LDS R9, [R33+0xa8] ;  /* 0x0000a80021097984 */ /* 0x000f680000000800 */
[----:B------:R-:W5:Y:S04]  /*19b0*/  LDS R8, [R35+0x4] ;  /* 0x0000040023087984 */ /* 0x000f680000000800 */
[----:B------:R-:W5:Y:S04]  /*19c0*/  LDS R5, [R33+0xc4] ;  /* 0x0000c40021057984 */ /* 0x000f680000000800 */
[----:B------:R-:W5:Y:S04]  /*19d0*/  LDS R4, [R35+0x8] ;  /* 0x0000080023047984 */ /* 0x000f680000000800 */
[----:B------:R-:W5:Y:S01]  /*19e0*/  LDS R15, [R33+0xe0] ;  /* 0x0000e000210f7984 */ /* 0x000f620000000800 */
[----:B------:R-:W-:-:S04]  /*19f0*/  FFMA R2, R37, R40, R2 ;  /* 0x0000002825027223 */ /* 0x000fc80000000002 */
[----:B------:R-:W-:Y:S01]  /*1a00*/  FFMA R19, R27, R38, R2 ;  /* 0x000000261b137223 */ /* 0x000fe20000000002 */
[-C--:B------:R-:W-:Y:S01]  /*1a10*/  FFMA R2, R21, R36.reuse, R7 ;  /* 0x0000002415027223 */ /* 0x080fe20000000007 */
[----:B------:R-:W-:-:S03]  /*1a20*/  FFMA R7, R27, R36, R6 ;  /* 0x000000241b077223 */ /* 0x000fc60000000006 */
[----:B------:R-:W-:Y:S02]  /*1a30*/  FFMA R6, R37, R28, R2 ;  /* 0x0000001c25067223 */ /* 0x000fe40000000002 */
[----:B------:R-:W5:Y:S01]  /*1a40*/  LDC.64 R2, c[0x0][0x390] ;  /* 0x0000e400ff027b82 */ /* 0x000f620000000a00 */
[----:B------:R-:W-:Y:S01]  /*1a50*/  FFMA R41, R41, R37, R42 ;  /* 0x0000002529297223 */ /* 0x000fe2000000002a */
[----:B------:R-:W-:-:S03]  /*1a60*/  FFMA R6, R27, R0, R6 ;  /* 0x000000001b067223 */ /* 0x000fc60000000006 */
[----:B------:R-:W-:Y:S01]  /*1a70*/  FFMA R41, R40, R27, R41 ;  /* 0x0000001b28297223 */ /* 0x000fe20000000029 */
[C---:B0-----:R-:W-:Y:S01]  /*1a80*/  FFMA R19, R10.reuse, R18, R19 ;  /* 0x000000120a137223 */ /* 0x041fe20000000013 */
[C---:B-1----:R-:W-:Y:S01]  /*1a90*/  FFMA R7, R10.reuse, R24, R7 ;  /* 0x000000180a077223 */ /* 0x042fe20000000007 */
[----:B--2---:R-:W-:Y:S01]  /*1aa0*/  FFMA R23, R10, R30, R23 ;  /* 0x0000001e0a177223 */ /* 0x004fe20000000017 */
[----:B------:R-:W-:Y:S01]  /*1ab0*/  FFMA R41, R12, R10, R41 ;  /* 0x0000000a0c297223 */ /* 0x000fe20000000029 */
[C---:B---3--:R-:W-:Y:S01]  /*1ac0*/  FFMA R21, R10.reuse, R17, R6 ;  /* 0x000000110a157223 */ /* 0x048fe20000000006 */
[C---:B----4-:R-:W-:Y:S01]  /*1ad0*/  FFMA R26, R10.reuse, R13, R26 ;  /* 0x0000000d0a1a7223 */ /* 0x050fe2000000001a */
[----:B-----5:R-:W-:Y:S01]  /*1ae0*/  FFMA R20, R10, R9, R20 ;  /* 0x000000090a147223 */ /* 0x020fe20000000014 */
[----:B------:R-:W-:Y:S01]  /*1af0*/  FFMA R41, R18, R8, R41 ;  /* 0x0000000812297223 */ /* 0x000fe20000000029 */
[C---:B------:R-:W-:Y:S01]  /*1b00*/  FFMA R19, R8.reuse, R24, R19 ;  /* 0x0000001808137223 */ /* 0x040fe20000000013 */
[C---:B------:R-:W-:Y:S01]  /*1b10*/  FFMA R7, R8.reuse, R30, R7 ;  /* 0x0000001e08077223 */ /* 0x040fe20000000007 */
[C---:B------:R-:W-:Y:S01]  /*1b20*/  FFMA R23, R8.reuse, R17, R23 ;  /* 0x0000001108177223 */ /* 0x040fe20000000017 */
[C---:B------:R-:W-:Y:S01]  /*1b30*/  FFMA R21, R8.reuse, R13, R21 ;  /* 0x0000000d08157223 */ /* 0x040fe20000000015 */
[C---:B------:R-:W-:Y:S01]  /*1b40*/  FFMA R26, R8.reuse, R9, R26 ;  /* 0x00000009081a7223 */ /* 0x040fe2000000001a */
[----:B------:R-:W-:Y:S01]  /*1b50*/  FFMA R20, R8, R5, R20 ;  /* 0x0000000508147223 */ /* 0x000fe20000000014 */
[----:B------:R-:W-:Y:S01]  /*1b60*/  FFMA R41, R24, R4, R41 ;  /* 0x0000000418297223 */ /* 0x000fe20000000029 */
[C---:B------:R-:W-:Y:S01]  /*1b70*/  FFMA R19, R4.reuse, R30, R19 ;  /* 0x0000001e04137223 */ /* 0x040fe20000000013 */
[C---:B------:R-:W-:Y:S01]  /*1b80*/  FFMA R7, R4.reuse, R17, R7 ;  /* 0x0000001104077223 */ /* 0x040fe20000000007 */
[C---:B------:R-:W-:Y:S01]  /*1b90*/  FFMA R23, R4.reuse, R13, R23 ;  /* 0x0000000d04177223 */ /* 0x040fe20000000017 */
[C---:B------:R-:W-:Y:S01]  /*1ba0*/  FFMA R21, R4.reuse, R9, R21 ;  /* 0x0000000904157223 */ /* 0x040fe20000000015 */
[C---:B------:R-:W-:Y:S01]  /*1bb0*/  FFMA R26, R4.reuse, R5, R26 ;  /* 0x00000005041a7223 */ /* 0x040fe2000000001a */
[----:B------:R-:W-:Y:S01]  /*1bc0*/  FFMA R15, R4, R15, R20 ;  /* 0x0000000f040f7223 */ /* 0x000fe20000000014 */
[----:B------:R-:W-:Y:S01]  /*1bd0*/  IMAD.WIDE.U32 R2, R11, 0x4, R2 ;  /* 0x000000040b027825 */ /* 0x000fe200078e0002 */
[----:B------:R-:W-:-:S02]  /*1be0*/  FMNMX R41, RZ, R41, !PT ;  /* 0x00000029ff297209 */ /* 0x000fc40007800000 */
[----:B------:R-:W-:Y:S02]  /*1bf0*/  FMNMX R19, RZ, R19, !PT ;  /* 0x00000013ff137209 */ /* 0x000fe40007800000 */
[----:B------:R-:W-:Y:S02]  /*1c00*/  FMNMX R7, RZ, R7, !PT ;  /* 0x00000007ff077209 */ /* 0x000fe40007800000 */
[----:B------:R-:W-:Y:S02]  /*1c10*/  FMNMX R23, RZ, R23, !PT ;  /* 0x00000017ff177209 */ /* 0x000fe40007800000 */
[----:B------:R-:W-:Y:S02]  /*1c20*/  FMNMX R21, RZ, R21, !PT ;  /* 0x00000015ff157209 */ /* 0x000fe40007800000 */
[----:B------:R-:W-:Y:S02]  /*1c30*/  FMNMX R5, RZ, R26, !PT ;  /* 0x0000001aff057209 */ /* 0x000fe40007800000 */
[----:B------:R-:W-:Y:S01]  /*1c40*/  FMNMX R15, RZ, R15, !PT ;  /* 0x0000000fff0f7209 */ /* 0x000fe20007800000 */
[----:B------:R-:W-:Y:S04]  /*1c50*/  STG.E desc[UR4][R2.64], R41 ;  /* 0x0000002902007986 */ /* 0x000fe8000c101904 */
[----:B------:R-:W-:Y:S04]  /*1c60*/  STG.E desc[UR4][R2.64+0x1c], R19 ;  /* 0x00001c1302007986 */ /* 0x000fe8000c101904 */
[----:B------:R-:W-:Y:S04]  /*1c70*/  STG.E desc[UR4][R2.64+0x38], R7 ;  /* 0x0000380702007986 */ /* 0x000fe8000c101904 */
[----:B------:R-:W-:Y:S04]  /*1c80*/  STG.E desc[UR4][R2.64+0x54], R23 ;  /* 0x0000541702007986 */ /* 0x000fe8000c101904 */
[----:B------:R-:W-:Y:S04]  /*1c90*/  STG.E desc[UR4][R2.64+0x70], R21 ;  /* 0x0000701502007986 */ /* 0x000fe8000c101904 */
[----:B------:R-:W-:Y:S04]  /*1ca0*/  STG.E desc[UR4][R2.64+0x8c], R5 ;  /* 0x00008c0502007986 */ /* 0x000fe8000c101904 */
[----:B------:R-:W-:Y:S01]  /*1cb0*/  STG.E desc[UR4][R2.64+0xa8], R15 ;  /* 0x0000a80f02007986 */ /* 0x000fe2000c101904 */
[----:B------:R-:W-:Y:S05]  /*1cc0*/  EXIT ;  /* 0x000000000000794d */ /* 0x000fea0003800000 */
.L_x_0:
[----:B------:R-:W-:-:S00]  /*1cd0*/  BRA `(.L_x_0) ;  /* 0xfffffffc00fc7947 */ /* 0x000fc0000383ffff */
[----:B------:R-:W-:-:S00]  /*1ce0*/  NOP ;  /* 0x0000000000007918 */ /* 0x000fc00000000000 */
        /* <DEDUP_REMOVED lines=9> */
.L_x_1:


//--------------------- .nv.shared.candidate1     --------------------------
	.section	.nv.shared.candidate1,"aw",@nobits
	.sectionflags	@""
	.align	4
.nv.shared.candidate1:
	.zero		17920


//--------------------- .nv.shared.reserved.0     --------------------------
	.section	.nv.shared.reserved.0,"aw",@nobits
	.weak		__nv_reservedSMEM_offset_0_alias
	.size		__nv_reservedSMEM_offset_0_alias, 0, 64
	.other		__nv_reservedSMEM_offset_0_alias,@"STO_CUDA_RESERVED_SHARED STV_DEFAULT"
__nv_reservedSMEM_offset_0_alias:
	.zero		0
	.zero		64


//--------------------- .nv.constant0.candidate1  --------------------------
	.section	.nv.constant0.candidate1,"a",@progbits
	.sectionflags	@""
	.align	4
.nv.constant0.candidate1:
	.zero		920


//--------------------- SYMBOLS --------------------------

	.type		.nv.reservedSmem.offset0,@object
	.size		.nv.reservedSmem.offset0,0x4
	.type		.nv.reservedSmem.cap,@object
	.size		.nv.reservedSmem.cap,0x4
